// auto-generated by cutlass_sweep.sparse_gemm — config: {"arch": "sm_100", "cluster_m": 1, "cluster_n": 2, "dtype": "bf16", "tile_k": 64, "tile_m": 128, "tile_n": 256}
#include "cutlass/cutlass.h"
#include "cutlass/gemm/collective/collective_builder.hpp"
#include "cutlass/gemm/device/gemm_universal_adapter.h"
#include "cutlass/gemm/kernel/gemm_universal.hpp"
#include "cutlass/epilogue/collective/collective_builder.hpp"

using Elem = cutlass::bfloat16_t;
using Acc  = float;
using TileShape    = cute::Shape<cute::_128, cute::_256, cute::_64>;
using ClusterShape = cute::Shape<cute::_1, cute::_2, cute::_1>;

using CollectiveEpilogue = typename cutlass::epilogue::collective::CollectiveBuilder<
    cutlass::arch::Sm100, cutlass::arch::OpClassSparseTensorOp,
    TileShape, ClusterShape,
    cutlass::epilogue::collective::EpilogueTileAuto,
    Acc, Acc,
    Acc, cutlass::layout::ColumnMajor, 128 / cutlass::sizeof_bits<Acc>::value,
    Acc, cutlass::layout::ColumnMajor, 128 / cutlass::sizeof_bits<Acc>::value,
    cutlass::epilogue::TmaWarpSpecialized1Sm
  >::CollectiveOp;

using CollectiveMainloop = typename cutlass::gemm::collective::CollectiveBuilder<
    cutlass::arch::Sm100, cutlass::arch::OpClassSparseTensorOp,
    Elem, cutlass::layout::RowMajor, 2 * 128 / cutlass::sizeof_bits<Elem>::value,
    Elem, cutlass::layout::ColumnMajor, 128 / cutlass::sizeof_bits<Elem>::value,
    Acc,
    TileShape, ClusterShape,
    cutlass::gemm::collective::StageCountAutoCarveoutEpi<CollectiveEpilogue>,
    cutlass::gemm::KernelSparseTmaWarpSpecialized1SmSm100
  >::CollectiveOp;

using GemmKernel = cutlass::gemm::kernel::GemmUniversal<
    cute::Shape<int,int,int,int>,
    CollectiveMainloop,
    CollectiveEpilogue
>;
using Gemm = cutlass::gemm::device::GemmUniversalAdapter<GemmKernel>;

auto* _anchor = &cutlass::device_kernel<GemmKernel>;


// ===== COMPILED SASS (sm_100a) =====

	.target	sm_100a

	.elftype	@"ET_EXEC"


//--------------------- .note.nv.tkinfo           --------------------------
	.section	.note.nv.tkinfo,"",@"SHT_NOTE"
	.sectionflags	@"SHF_NOTE_NV_TKINFO"
	.tkinfo
        /*0018*/ 	.word	0x00000002
        /*0030*/ 	.string	""
        /*0030*/ 	.string	"ptxas"
        /*0030*/ 	.string	"Cuda compilation tools, release 13.0, V13.0.88"
        /*0030*/ 	.string	"Build cuda_13.0.r13.0/compiler.36424714_0"
        /*0030*/ 	.string	"-arch sm_100a -m 64 "



//--------------------- .note.nv.cuinfo           --------------------------
	.section	.note.nv.cuinfo,"",@"SHT_NOTE"
	.sectionflags	@"SHF_NOTE_NV_CUINFO"
        /*0018*/ 	.short	0x0002
        /*001a*/ 	.short	0x0064
        /*001c*/ 	.short	0x0082
	.zero		2


//--------------------- .nv.info                  --------------------------
	.section	.nv.info,"",@"SHT_CUDA_INFO"
	.align	4


	//----- nvinfo : EIATTR_REGCOUNT
	.align		4
        /*0000*/ 	.byte	0x04, 0x2f
        /*0002*/ 	.short	(.L_19 - .L_18)
	.align		4
.L_18:
        /*0004*/ 	.word	index@(_ZN7cutlass13device_kernelINS_4gemm6kernel13GemmUniversalIN4cute5tupleIJiiiiEEENS1_10collective13CollectiveMmaINS1_41MainloopSm100TmaUmmaWarpSpecializedSparseILi4ELi2ELi1ENS5_IJNS4_1CILi1EEENSA_ILi2EEESB_EEEEENS5_IJNSA_ILi128EEENSA_ILi256EEENSA_ILi64EEEEEENS_10bfloat16_tENS5_IJNS4_6LayoutINS5_IJiNS5_IJSC_iEEEiEEENS5_IJlNS5_IJSB_SC_EEElEEEEENSK_INS5_IJNS5_IJNS5_IJNSA_ILi8EEESC_SQ_EEEiEEENS5_IJNS5_IJNSA_ILi16EEESC_NSA_ILi4EEEEEEiEEEiEEENS5_IJNS5_IJNS5_IJSF_ST_NSA_ILi2048EEEEEENSA_ILi16384EEEEEENS5_IJNS5_IJSB_NSA_ILi1024EEENSA_ILi32EEEEEElEEElEEEEEEEESJ_NS5_IJlSB_lEEENS4_8TiledMMAINS4_8MMA_AtomIJNS4_27SM100_MMA_F16BF16_SS_SPARSEISJ_SJ_fLi128ELi256ELNS4_4UMMA5MajorE0ELS1E_0ELNS1D_7ScaleInE0ELS1F_0EEEEEENSK_INS5_IJSB_SB_SB_EEENS5_IJNSA_ILi0EEES1J_S1J_EEEEENS5_IJNS4_10UnderscoreES1M_S1M_EEEEENS4_23SM90_TMA_LOAD_MULTICASTENS4_14ComposedLayoutINS4_7SwizzleILi2ELi4ELi3EEENS4_25smem_sparse_ptr_flag_bitsILi2ELi16EEENSK_INS5_IJNS5_IJSB_SQ_EEENS5_IJSC_S13_EEEEEENS5_IJNS5_IJS1J_SH_EEESN_EEEEEEEvNS4_8identityENS4_13SM90_TMA_LOADENS1Q_INS1R_ILi3ELi4ELi3EEENS4_18smem_ptr_flag_bitsILi16EEENSK_INS5_IJSQ_SH_EEENS5_IJSH_SB_EEEEEEEvS22_EENS_8epilogue10collective18CollectiveEpilogueINS2C_23Sm100TmaWarpSpecializedILi3ELi2ELi32ELb1ELb0EEEJSI_NS5_IJNSK_ISF_SB_EENSK_IS13_SB_EEEEEfNS5_IJSB_llEEEfS2K_NS2C_6fusion15FusionCallbacksIS2G_NS2L_17LinearCombinationIffffLNS_15FloatRoundStyleE2EEESI_S2J_JEEENS4_5SM1004TMEM4LOAD26SM100_TMEM_LOAD_32dp32b32xES23_NS1Q_INS1R_ILi2ELi5ELi2EEENS25_ILi32EEENSK_INS5_IJS13_SU_EEENS5_IJSB_S13_EEEEEEENS4_39AutoVectorizingCopyWithAssumedAlignmentILi128EEENS4_14SM90_TMA_STOREES30_S32_S32_EEEvvEEEEvNT_6ParamsE)
        /*0008*/ 	.word	0x0000006f


	//----- nvinfo : EIATTR_FRAME_SIZE
	.align		4
.L_19:
        /*000c*/ 	.byte	0x04, 0x11
        /*000e*/ 	.short	(.L_21 - .L_20)
	.align		4
.L_20:
        /*0010*/ 	.word	index@($__internal_2_$__cuda_sm10x_tcgen05_guardrail_trap_unallocated_columns_being_dealloced)
        /*0014*/ 	.word	0x00000000


	//----- nvinfo : EIATTR_FRAME_SIZE
	.align		4
.L_21:
        /*0018*/ 	.byte	0x04, 0x11
        /*001a*/ 	.short	(.L_23 - .L_22)
	.align		4
.L_22:
        /*001c*/ 	.word	index@($__internal_1_$__cuda_sm10x_tcgen05_guardrail_trap_phase_invalid_during_alloc)
        /*0020*/ 	.word	0x00000000


	//----- nvinfo : EIATTR_FRAME_SIZE
	.align		4
.L_23:
        /*0024*/ 	.byte	0x04, 0x11
        /*0026*/ 	.short	(.L_25 - .L_24)
	.align		4
.L_24:
        /*0028*/ 	.word	index@($__internal_0_$__cuda_sm10x_tcgen05_guardrail_trap_col_being_dealloced_not_returned_by_alloc)
        /*002c*/ 	.word	0x00000000


	//----- nvinfo : EIATTR_FRAME_SIZE
	.align		4
.L_25:
        /*0030*/ 	.byte	0x04, 0x11
        /*0032*/ 	.short	(.L_27 - .L_26)
	.align		4
.L_26:
        /*0034*/ 	.word	index@(_ZN7cutlass13device_kernelINS_4gemm6kernel13GemmUniversalIN4cute5tupleIJiiiiEEENS1_10collective13CollectiveMmaINS1_41MainloopSm100TmaUmmaWarpSpecializedSparseILi4ELi2ELi1ENS5_IJNS4_1CILi1EEENSA_ILi2EEESB_EEEEENS5_IJNSA_ILi128EEENSA_ILi256EEENSA_ILi64EEEEEENS_10bfloat16_tENS5_IJNS4_6LayoutINS5_IJiNS5_IJSC_iEEEiEEENS5_IJlNS5_IJSB_SC_EEElEEEEENSK_INS5_IJNS5_IJNS5_IJNSA_ILi8EEESC_SQ_EEEiEEENS5_IJNS5_IJNSA_ILi16EEESC_NSA_ILi4EEEEEEiEEEiEEENS5_IJNS5_IJNS5_IJSF_ST_NSA_ILi2048EEEEEENSA_ILi16384EEEEEENS5_IJNS5_IJSB_NSA_ILi1024EEENSA_ILi32EEEEEElEEElEEEEEEEESJ_NS5_IJlSB_lEEENS4_8TiledMMAINS4_8MMA_AtomIJNS4_27SM100_MMA_F16BF16_SS_SPARSEISJ_SJ_fLi128ELi256ELNS4_4UMMA5MajorE0ELS1E_0ELNS1D_7ScaleInE0ELS1F_0EEEEEENSK_INS5_IJSB_SB_SB_EEENS5_IJNSA_ILi0EEES1J_S1J_EEEEENS5_IJNS4_10UnderscoreES1M_S1M_EEEEENS4_23SM90_TMA_LOAD_MULTICASTENS4_14ComposedLayoutINS4_7SwizzleILi2ELi4ELi3EEENS4_25smem_sparse_ptr_flag_bitsILi2ELi16EEENSK_INS5_IJNS5_IJSB_SQ_EEENS5_IJSC_S13_EEEEEENS5_IJNS5_IJS1J_SH_EEESN_EEEEEEEvNS4_8identityENS4_13SM90_TMA_LOADENS1Q_INS1R_ILi3ELi4ELi3EEENS4_18smem_ptr_flag_bitsILi16EEENSK_INS5_IJSQ_SH_EEENS5_IJSH_SB_EEEEEEEvS22_EENS_8epilogue10collective18CollectiveEpilogueINS2C_23Sm100TmaWarpSpecializedILi3ELi2ELi32ELb1ELb0EEEJSI_NS5_IJNSK_ISF_SB_EENSK_IS13_SB_EEEEEfNS5_IJSB_llEEEfS2K_NS2C_6fusion15FusionCallbacksIS2G_NS2L_17LinearCombinationIffffLNS_15FloatRoundStyleE2EEESI_S2J_JEEENS4_5SM1004TMEM4LOAD26SM100_TMEM_LOAD_32dp32b32xES23_NS1Q_INS1R_ILi2ELi5ELi2EEENS25_ILi32EEENSK_INS5_IJS13_SU_EEENS5_IJSB_S13_EEEEEEENS4_39AutoVectorizingCopyWithAssumedAlignmentILi128EEENS4_14SM90_TMA_STOREES30_S32_S32_EEEvvEEEEvNT_6ParamsE)
        /*0038*/ 	.word	0x00000000


	//----- nvinfo : EIATTR_MIN_STACK_SIZE
	.align		4
.L_27:
        /*003c*/ 	.byte	0x04, 0x12
        /*003e*/ 	.short	(.L_29 - .L_28)
	.align		4
.L_28:
        /*0040*/ 	.word	index@(_ZN7cutlass13device_kernelINS_4gemm6kernel13GemmUniversalIN4cute5tupleIJiiiiEEENS1_10collective13CollectiveMmaINS1_41MainloopSm100TmaUmmaWarpSpecializedSparseILi4ELi2ELi1ENS5_IJNS4_1CILi1EEENSA_ILi2EEESB_EEEEENS5_IJNSA_ILi128EEENSA_ILi256EEENSA_ILi64EEEEEENS_10bfloat16_tENS5_IJNS4_6LayoutINS5_IJiNS5_IJSC_iEEEiEEENS5_IJlNS5_IJSB_SC_EEElEEEEENSK_INS5_IJNS5_IJNS5_IJNSA_ILi8EEESC_SQ_EEEiEEENS5_IJNS5_IJNSA_ILi16EEESC_NSA_ILi4EEEEEEiEEEiEEENS5_IJNS5_IJNS5_IJSF_ST_NSA_ILi2048EEEEEENSA_ILi16384EEEEEENS5_IJNS5_IJSB_NSA_ILi1024EEENSA_ILi32EEEEEElEEElEEEEEEEESJ_NS5_IJlSB_lEEENS4_8TiledMMAINS4_8MMA_AtomIJNS4_27SM100_MMA_F16BF16_SS_SPARSEISJ_SJ_fLi128ELi256ELNS4_4UMMA5MajorE0ELS1E_0ELNS1D_7ScaleInE0ELS1F_0EEEEEENSK_INS5_IJSB_SB_SB_EEENS5_IJNSA_ILi0EEES1J_S1J_EEEEENS5_IJNS4_10UnderscoreES1M_S1M_EEEEENS4_23SM90_TMA_LOAD_MULTICASTENS4_14ComposedLayoutINS4_7SwizzleILi2ELi4ELi3EEENS4_25smem_sparse_ptr_flag_bitsILi2ELi16EEENSK_INS5_IJNS5_IJSB_SQ_EEENS5_IJSC_S13_EEEEEENS5_IJNS5_IJS1J_SH_EEESN_EEEEEEEvNS4_8identityENS4_13SM90_TMA_LOADENS1Q_INS1R_ILi3ELi4ELi3EEENS4_18smem_ptr_flag_bitsILi16EEENSK_INS5_IJSQ_SH_EEENS5_IJSH_SB_EEEEEEEvS22_EENS_8epilogue10collective18CollectiveEpilogueINS2C_23Sm100TmaWarpSpecializedILi3ELi2ELi32ELb1ELb0EEEJSI_NS5_IJNSK_ISF_SB_EENSK_IS13_SB_EEEEEfNS5_IJSB_llEEEfS2K_NS2C_6fusion15FusionCallbacksIS2G_NS2L_17LinearCombinationIffffLNS_15FloatRoundStyleE2EEESI_S2J_JEEENS4_5SM1004TMEM4LOAD26SM100_TMEM_LOAD_32dp32b32xES23_NS1Q_INS1R_ILi2ELi5ELi2EEENS25_ILi32EEENSK_INS5_IJS13_SU_EEENS5_IJSB_S13_EEEEEEENS4_39AutoVectorizingCopyWithAssumedAlignmentILi128EEENS4_14SM90_TMA_STOREES30_S32_S32_EEEvvEEEEvNT_6ParamsE)
        /*0044*/ 	.word	0x00000000
.L_29:


//--------------------- .nv.compat                --------------------------
	.section	.nv.compat,"",@"SHT_CUDA_COMPAT_INFO"
	.align	4
        /*0000*/ 	.byte	0x02, 0x09, 0x01, 0x00, 0x02, 0x02, 0x02, 0x00, 0x02, 0x05, 0x05, 0x00, 0x03, 0x07, 0x01, 0x01
        /*0010*/ 	.byte	0x02, 0x03, 0x01, 0x00, 0x02, 0x06, 0x01, 0x00, 0x04, 0x0b, 0x08, 0x00, 0x09, 0x00, 0x00, 0x00
        /*0020*/ 	.byte	0x00, 0x00, 0x00, 0x00


//--------------------- .nv.info._ZN7cutlass13device_kernelINS_4gemm6kernel13GemmUniversalIN4cute5tupleIJiiiiEEENS1_10collective13CollectiveMmaINS1_41MainloopSm100TmaUmmaWarpSpecializedSparseILi4ELi2ELi1ENS5_IJNS4_1CILi1EEENSA_ILi2EEESB_EEEEENS5_IJNSA_ILi128EEENSA_ILi256EEENSA_ILi64EEEEEENS_10bfloat16_tENS5_IJNS4_6LayoutINS5_IJiNS5_IJSC_iEEEiEEENS5_IJlNS5_IJSB_SC_EEElEEEEENSK_INS5_IJNS5_IJNS5_IJNSA_ILi8EEESC_SQ_EEEiEEENS5_IJNS5_IJNSA_ILi16EEESC_NSA_ILi4EEEEEEiEEEiEEENS5_IJNS5_IJNS5_IJSF_ST_NSA_ILi2048EEEEEENSA_ILi16384EEEEEENS5_IJNS5_IJSB_NSA_ILi1024EEENSA_ILi32EEEEEElEEElEEEEEEEESJ_NS5_IJlSB_lEEENS4_8TiledMMAINS4_8MMA_AtomIJNS4_27SM100_MMA_F16BF16_SS_SPARSEISJ_SJ_fLi128ELi256ELNS4_4UMMA5MajorE0ELS1E_0ELNS1D_7ScaleInE0ELS1F_0EEEEEENSK_INS5_IJSB_SB_SB_EEENS5_IJNSA_ILi0EEES1J_S1J_EEEEENS5_IJNS4_10UnderscoreES1M_S1M_EEEEENS4_23SM90_TMA_LOAD_MULTICASTENS4_14ComposedLayoutINS4_7SwizzleILi2ELi4ELi3EEENS4_25smem_sparse_ptr_flag_bitsILi2ELi16EEENSK_INS5_IJNS5_IJSB_SQ_EEENS5_IJSC_S13_EEEEEENS5_IJNS5_IJS1J_SH_EEESN_EEEEEEEvNS4_8identityENS4_13SM90_TMA_LOADENS1Q_INS1R_ILi3ELi4ELi3EEENS4_18smem_ptr_flag_bitsILi16EEENSK_INS5_IJSQ_SH_EEENS5_IJSH_SB_EEEEEEEvS22_EENS_8epilogue10collective18CollectiveEpilogueINS2C_23Sm100TmaWarpSpecializedILi3ELi2ELi32ELb1ELb0EEEJSI_NS5_IJNSK_ISF_SB_EENSK_IS13_SB_EEEEEfNS5_IJSB_llEEEfS2K_NS2C_6fusion15FusionCallbacksIS2G_NS2L_17LinearCombinationIffffLNS_15FloatRoundStyleE2EEESI_S2J_JEEENS4_5SM1004TMEM4LOAD26SM100_TMEM_LOAD_32dp32b32xES23_NS1Q_INS1R_ILi2ELi5ELi2EEENS25_ILi32EEENSK_INS5_IJS13_SU_EEENS5_IJSB_S13_EEEEEEENS4_39AutoVectorizingCopyWithAssumedAlignmentILi128EEENS4_14SM90_TMA_STOREES30_S32_S32_EEEvvEEEEvNT_6ParamsE --------------------------
	.section	.nv.info._ZN7cutlass13device_kernelINS_4gemm6kernel13GemmUniversalIN4cute5tupleIJiiiiEEENS1_10collective13CollectiveMmaINS1_41MainloopSm100TmaUmmaWarpSpecializedSparseILi4ELi2ELi1ENS5_IJNS4_1CILi1EEENSA_ILi2EEESB_EEEEENS5_IJNSA_ILi128EEENSA_ILi256EEENSA_ILi64EEEEEENS_10bfloat16_tENS5_IJNS4_6LayoutINS5_IJiNS5_IJSC_iEEEiEEENS5_IJlNS5_IJSB_SC_EEElEEEEENSK_INS5_IJNS5_IJNS5_IJNSA_ILi8EEESC_SQ_EEEiEEENS5_IJNS5_IJNSA_ILi16EEESC_NSA_ILi4EEEEEEiEEEiEEENS5_IJNS5_IJNS5_IJSF_ST_NSA_ILi2048EEEEEENSA_ILi16384EEEEEENS5_IJNS5_IJSB_NSA_ILi1024EEENSA_ILi32EEEEEElEEElEEEEEEEESJ_NS5_IJlSB_lEEENS4_8TiledMMAINS4_8MMA_AtomIJNS4_27SM100_MMA_F16BF16_SS_SPARSEISJ_SJ_fLi128ELi256ELNS4_4UMMA5MajorE0ELS1E_0ELNS1D_7ScaleInE0ELS1F_0EEEEEENSK_INS5_IJSB_SB_SB_EEENS5_IJNSA_ILi0EEES1J_S1J_EEEEENS5_IJNS4_10UnderscoreES1M_S1M_EEEEENS4_23SM90_TMA_LOAD_MULTICASTENS4_14ComposedLayoutINS4_7SwizzleILi2ELi4ELi3EEENS4_25smem_sparse_ptr_flag_bitsILi2ELi16EEENSK_INS5_IJNS5_IJSB_SQ_EEENS5_IJSC_S13_EEEEEENS5_IJNS5_IJS1J_SH_EEESN_EEEEEEEvNS4_8identityENS4_13SM90_TMA_LOADENS1Q_INS1R_ILi3ELi4ELi3EEENS4_18smem_ptr_flag_bitsILi16EEENSK_INS5_IJSQ_SH_EEENS5_IJSH_SB_EEEEEEEvS22_EENS_8epilogue10collective18CollectiveEpilogueINS2C_23Sm100TmaWarpSpecializedILi3ELi2ELi32ELb1ELb0EEEJSI_NS5_IJNSK_ISF_SB_EENSK_IS13_SB_EEEEEfNS5_IJSB_llEEEfS2K_NS2C_6fusion15FusionCallbacksIS2G_NS2L_17LinearCombinationIffffLNS_15FloatRoundStyleE2EEESI_S2J_JEEENS4_5SM1004TMEM4LOAD26SM100_TMEM_LOAD_32dp32b32xES23_NS1Q_INS1R_ILi2ELi5ELi2EEENS25_ILi32EEENSK_INS5_IJS13_SU_EEENS5_IJSB_S13_EEEEEEENS4_39AutoVectorizingCopyWithAssumedAlignmentILi128EEENS4_14SM90_TMA_STOREES30_S32_S32_EEEvvEEEEvNT_6ParamsE,"",@"SHT_CUDA_INFO"
	.sectionflags	@""
	.align	4


	//----- nvinfo : EIATTR_CUDA_API_VERSION
	.align		4
        /*0000*/ 	.byte	0x04, 0x37
        /*0002*/ 	.short	(.L_31 - .L_30)
.L_30:
        /*0004*/ 	.word	0x00000082


	//----- nvinfo : EIATTR_KPARAM_INFO
	.align		4
.L_31:
        /*0008*/ 	.byte	0x04, 0x17
        /*000a*/ 	.short	(.L_33 - .L_32)
.L_32:
        /*000c*/ 	.word	0x00000000
        /*0010*/ 	.short	0x0000
        /*0012*/ 	.short	0x0000
        /*0014*/ 	.byte	0x00, 0xf0, 0x01, 0x28


	//----- nvinfo : EIATTR_AT_ENTRY_FRAGMENTS
	.align		4
.L_33:
        /*0018*/ 	.byte	0x04, 0x4f
        /*001a*/ 	.short	(.L_35 - .L_34)


	//   ....[0]....
.L_34:
        /*001c*/ 	.word	0x00000006


	//----- nvinfo : EIATTR_RESERVED_SMEM_USED
	.align		4
.L_35:
        /*0020*/ 	.byte	0x01, 0x41
	.zero		2


	//----- nvinfo : EIATTR_SPARSE_MMA_MASK
	.align		4
        /*0024*/ 	.byte	0x03, 0x50
        /*0026*/ 	.short	0x0040


	//----- nvinfo : EIATTR_TCGEN05_1CTA_USED
	.align		4
        /*0028*/ 	.byte	0x01, 0x51
	.zero		2


	//----- nvinfo : EIATTR_MAXREG_COUNT
	.align		4
        /*002c*/ 	.byte	0x03, 0x1b
        /*002e*/ 	.short	0x00ff


	//----- nvinfo : EIATTR_NUM_BARRIERS
	.align		4
        /*0030*/ 	.byte	0x02, 0x4c
        /*0032*/ 	.byte	0x07
	.zero		1


	//----- nvinfo : EIATTR_EXTERNS
	.align		4
        /*0034*/ 	.byte	0x04, 0x0f
        /*0036*/ 	.short	(.L_37 - .L_36)


	//   ....[0]....
	.align		4
.L_36:
        /*0038*/ 	.word	index@(__assertfail)


	//----- nvinfo : EIATTR_MERCURY_ISA_VERSION
	.align		4
.L_37:
        /*003c*/ 	.byte	0x03, 0x5f
        /*003e*/ 	.short	0x0101


	//----- nvinfo : EIATTR_INT_WARP_WIDE_INSTR_OFFSETS
	.align		4
        /*0040*/ 	.byte	0x04, 0x31
        /*0042*/ 	.short	(.L_39 - .L_38)


	//   ....[0]....
.L_38:
        /*0044*/ 	.word	0x00000d10


	//   ....[1]....
        /*0048*/ 	.word	0x00000dd0


	//   ....[2]....
        /*004c*/ 	.word	0x00003800


	//   ....[3]....
        /*0050*/ 	.word	0x00003820


	//   ....[4]....
        /*0054*/ 	.word	0x00003850


	//   ....[5]....
        /*0058*/ 	.word	0x000044a0


	//   ....[6]....
        /*005c*/ 	.word	0x000044d0


	//   ....[7]....
        /*0060*/ 	.word	0x00004630


	//   ....[8]....
        /*0064*/ 	.word	0x00004670


	//   ....[9]....
        /*0068*/ 	.word	0x00004720


	//   ....[10]....
        /*006c*/ 	.word	0x00004860


	//   ....[11]....
        /*0070*/ 	.word	0x00004880


	//   ....[12]....
        /*0074*/ 	.word	0x000049c0


	//   ....[13]....
        /*0078*/ 	.word	0x00004a20


	//   ....[14]....
        /*007c*/ 	.word	0x00004ad0


	//   ....[15]....
        /*0080*/ 	.word	0x00004c30


	//   ....[16]....
        /*0084*/ 	.word	0x00004c40


	//   ....[17]....
        /*0088*/ 	.word	0x00004d60


	//   ....[18]....
        /*008c*/ 	.word	0x00004dc0


	//   ....[19]....
        /*0090*/ 	.word	0x00004e70


	//   ....[20]....
        /*0094*/ 	.word	0x00004f90


	//   ....[21]....
        /*0098*/ 	.word	0x00005010


	//   ....[22]....
        /*009c*/ 	.word	0x00005150


	//   ....[23]....
        /*00a0*/ 	.word	0x00005190


	//   ....[24]....
        /*00a4*/ 	.word	0x000051f0


	//   ....[25]....
        /*00a8*/ 	.word	0x000052b0


	//   ....[26]....
        /*00ac*/ 	.word	0x00005330


	//   ....[27]....
        /*00b0*/ 	.word	0x00005470


	//   ....[28]....
        /*00b4*/ 	.word	0x000054b0


	//   ....[29]....
        /*00b8*/ 	.word	0x00005530


	//   ....[30]....
        /*00bc*/ 	.word	0x00005610


	//   ....[31]....
        /*00c0*/ 	.word	0x00005620


	//   ....[32]....
        /*00c4*/ 	.word	0x00005740


	//   ....[33]....
        /*00c8*/ 	.word	0x000057a0


	//   ....[34]....
        /*00cc*/ 	.word	0x00005850


	//   ....[35]....
        /*00d0*/ 	.word	0x00005990


	//   ....[36]....
        /*00d4*/ 	.word	0x000059b0


	//   ....[37]....
        /*00d8*/ 	.word	0x00005ae0


	//   ....[38]....
        /*00dc*/ 	.word	0x00005b40


	//   ....[39]....
        /*00e0*/ 	.word	0x00005bf0


	//   ....[40]....
        /*00e4*/ 	.word	0x00005d50


	//   ....[41]....
        /*00e8*/ 	.word	0x00005da0


	//   ....[42]....
        /*00ec*/ 	.word	0x00005ec0


	//   ....[43]....
        /*00f0*/ 	.word	0x00005f20


	//   ....[44]....
        /*00f4*/ 	.word	0x00005fd0


	//----- nvinfo : EIATTR_COOP_GROUP_MASK_REGIDS
	.align		4
.L_39:
        /*00f8*/ 	.byte	0x04, 0x29
        /*00fa*/ 	.short	(.L_41 - .L_40)


	//   ....[0]....
.L_40:
        /*00fc*/ 	.word	0xffffffff


	//   ....[1]....
        /*0100*/ 	.word	0xffffffff


	//   ....[2]....
        /*0104*/ 	.word	0xffffffff


	//   ....[3]....
        /*0108*/ 	.word	0xffffffff


	//   ....[4]....
        /*010c*/ 	.word	0xffffffff


	//   ....[5]....
        /*0110*/ 	.word	0xffffffff


	//   ....[6]....
        /*0114*/ 	.word	0xffffffff


	//   ....[7]....
        /*0118*/ 	.word	0xffffffff


	//   ....[8]....
        /*011c*/ 	.word	0xffffffff


	//   ....[9]....
        /*0120*/ 	.word	0xffffffff


	//   ....[10]....
        /*0124*/ 	.word	0xffffffff


	//   ....[11]....
        /*0128*/ 	.word	0xffffffff


	//   ....[12]....
        /*012c*/ 	.word	0xffffffff


	//   ....[13]....
        /*0130*/ 	.word	0xffffffff


	//----- nvinfo : EIATTR_COOP_GROUP_INSTR_OFFSETS
	.align		4
.L_41:
        /*0134*/ 	.byte	0x04, 0x28
        /*0136*/ 	.short	(.L_43 - .L_42)


	//   ....[0]....
.L_42:
        /*0138*/ 	.word	0x00000080


	//   ....[1]....
        /*013c*/ 	.word	0x00000520


	//   ....[2]....
        /*0140*/ 	.word	0x000006b0


	//   ....[3]....
        /*0144*/ 	.word	0x00000830


	//   ....[4]....
        /*0148*/ 	.word	0x00000930


	//   ....[5]....
        /*014c*/ 	.word	0x00000aa0


	//   ....[6]....
        /*0150*/ 	.word	0x00000be0


	//   ....[7]....
        /*0154*/ 	.word	0x00000e40


	//   ....[8]....
        /*0158*/ 	.word	0x00001d20


	//   ....[9]....
        /*015c*/ 	.word	0x00002b90


	//   ....[10]....
        /*0160*/ 	.word	0x00002da0


	//   ....[11]....
        /*0164*/ 	.word	0x00002dd0


	//   ....[12]....
        /*0168*/ 	.word	0x000036e0


	//   ....[13]....
        /*016c*/ 	.word	0x00003910


	//----- nvinfo : EIATTR_VRC_CTA_INIT_COUNT
	.align		4
.L_43:
        /*0170*/ 	.byte	0x02, 0x4a
        /*0172*/ 	.byte	0x80
	.zero		1


	//----- nvinfo : EIATTR_SYSCALL_OFFSETS
	.align		4
        /*0174*/ 	.byte	0x04, 0x46
        /*0176*/ 	.short	(.L_45 - .L_44)


	//   ....[0]....
.L_44:
        /*0178*/ 	.word	0x00006d40


	//   ....[1]....
        /*017c*/ 	.word	0x00006e30


	//   ....[2]....
        /*0180*/ 	.word	0x00007a40


	//   ....[3]....
        /*0184*/ 	.word	0x00008950


	//   ....[4]....
        /*0188*/ 	.word	0x00009890


	//   ....[5]....
        /*018c*/ 	.word	0x0000a7e0


	//   ....[6]....
        /*0190*/ 	.word	0x0000b730


	//   ....[7]....
        /*0194*/ 	.word	0x0000c680


	//   ....[8]....
        /*0198*/ 	.word	0x0000d5d0


	//   ....[9]....
        /*019c*/ 	.word	0x0000e4c0


	//----- nvinfo : EIATTR_MBARRIER_INSTR_OFFSETS
	.align		4
.L_45:
        /*01a0*/ 	.byte	0x04, 0x39
        /*01a2*/ 	.short	(.L_47 - .L_46)


	//   ....[0]....
.L_46:
        /*01a4*/ 	.word	0x00000620
        /*01a8*/ 	.word	0x000000ff
        /*01ac*/ 	.word	0x00000000
        /*01b0*/ 	.short	0x0100
        /*01b2*/ 	.byte	0x04
	.zero		1


	//   ....[1]....
        /*01b4*/ 	.word	0x00000630
        /*01b8*/ 	.word	0x000000ff
        /*01bc*/ 	.word	0x00000020
        /*01c0*/ 	.short	0x0100
        /*01c2*/ 	.byte	0x04
	.zero		1


	//   ....[2]....
        /*01c4*/ 	.word	0x00000640
        /*01c8*/ 	.word	0x000000ff
        /*01cc*/ 	.word	0x00000008
        /*01d0*/ 	.short	0x0100
        /*01d2*/ 	.byte	0x04
	.zero		1


	//   ....[3]....
        /*01d4*/ 	.word	0x00000650
        /*01d8*/ 	.word	0x000000ff
        /*01dc*/ 	.word	0x00000028
        /*01e0*/ 	.short	0x0100
        /*01e2*/ 	.byte	0x04
	.zero		1


	//   ....[4]....
        /*01e4*/ 	.word	0x00000660
        /*01e8*/ 	.word	0x000000ff
        /*01ec*/ 	.word	0x00000010
        /*01f0*/ 	.short	0x0100
        /*01f2*/ 	.byte	0x04
	.zero		1


	//   ....[5]....
        /*01f4*/ 	.word	0x00000670
        /*01f8*/ 	.word	0x000000ff
        /*01fc*/ 	.word	0x00000030
        /*0200*/ 	.short	0x0100
        /*0202*/ 	.byte	0x04
	.zero		1


	//   ....[6]....
        /*0204*/ 	.word	0x00000680
        /*0208*/ 	.word	0x000000ff
        /*020c*/ 	.word	0x00000018
        /*0210*/ 	.short	0x0100
        /*0212*/ 	.byte	0x04
	.zero		1


	//   ....[7]....
        /*0214*/ 	.word	0x00000690
        /*0218*/ 	.word	0x000000ff
        /*021c*/ 	.word	0x00000038
        /*0220*/ 	.short	0x0100
        /*0222*/ 	.byte	0x04
	.zero		1


	//   ....[8]....
        /*0224*/ 	.word	0x000007c0
        /*0228*/ 	.word	0x000000ff
        /*022c*/ 	.word	0x00000040
        /*0230*/ 	.short	0x0100
        /*0232*/ 	.byte	0x04
	.zero		1


	//   ....[9]....
        /*0234*/ 	.word	0x000007d0
        /*0238*/ 	.word	0x000000ff
        /*023c*/ 	.word	0x00000058
        /*0240*/ 	.short	0x0100
        /*0242*/ 	.byte	0x04
	.zero		1


	//   ....[10]....
        /*0244*/ 	.word	0x000007e0
        /*0248*/ 	.word	0x000000ff
        /*024c*/ 	.word	0x00000048
        /*0250*/ 	.short	0x0100
        /*0252*/ 	.byte	0x04
	.zero		1


	//   ....[11]....
        /*0254*/ 	.word	0x000007f0
        /*0258*/ 	.word	0x000000ff
        /*025c*/ 	.word	0x00000060
        /*0260*/ 	.short	0x0100
        /*0262*/ 	.byte	0x04
	.zero		1


	//   ....[12]....
        /*0264*/ 	.word	0x00000800
        /*0268*/ 	.word	0x000000ff
        /*026c*/ 	.word	0x00000050
        /*0270*/ 	.short	0x0100
        /*0272*/ 	.byte	0x04
	.zero		1


	//   ....[13]....
        /*0274*/ 	.word	0x00000810
        /*0278*/ 	.word	0x000000ff
        /*027c*/ 	.word	0x00000068
        /*0280*/ 	.short	0x0100
        /*0282*/ 	.byte	0x04
	.zero		1


	//   ....[14]....
        /*0284*/ 	.word	0x00000900
        /*0288*/ 	.word	0x000000ff
        /*028c*/ 	.word	0x00000070
        /*0290*/ 	.short	0x0100
        /*0292*/ 	.byte	0x06
	.zero		1


	//   ....[15]....
        /*0294*/ 	.word	0x00000910
        /*0298*/ 	.word	0x000000ff
        /*029c*/ 	.word	0x00000078
        /*02a0*/ 	.short	0x0100
        /*02a2*/ 	.byte	0x06
	.zero		1


	//   ....[16]....
        /*02a4*/ 	.word	0x00000a50
        /*02a8*/ 	.word	0x000000ff
        /*02ac*/ 	.word	0x00000080
        /*02b0*/ 	.short	0x0100
        /*02b2*/ 	.byte	0x06
	.zero		1


	//   ....[17]....
        /*02b4*/ 	.word	0x00000a60
        /*02b8*/ 	.word	0x000000ff
        /*02bc*/ 	.word	0x00000090
        /*02c0*/ 	.short	0x0100
        /*02c2*/ 	.byte	0x06
	.zero		1


	//   ....[18]....
        /*02c4*/ 	.word	0x00000a70
        /*02c8*/ 	.word	0x000000ff
        /*02cc*/ 	.word	0x00000088
        /*02d0*/ 	.short	0x0100
        /*02d2*/ 	.byte	0x06
	.zero		1


	//   ....[19]....
        /*02d4*/ 	.word	0x00000a80
        /*02d8*/ 	.word	0x000000ff
        /*02dc*/ 	.word	0x00000098
        /*02e0*/ 	.short	0x0100
        /*02e2*/ 	.byte	0x06
	.zero		1


	//   ....[20]....
        /*02e4*/ 	.word	0x00000bb0
        /*02e8*/ 	.word	0x000000ff
        /*02ec*/ 	.word	0x000000a0
        /*02f0*/ 	.short	0x0100
        /*02f2*/ 	.byte	0x04
	.zero		1


	//   ....[21]....
        /*02f4*/ 	.word	0x00000bc0
        /*02f8*/ 	.word	0x000000ff
        /*02fc*/ 	.word	0x000000a8
        /*0300*/ 	.short	0x0100
        /*0302*/ 	.byte	0x04
	.zero		1


	//   ....[22]....
        /*0304*/ 	.word	0x00000cc0
        /*0308*/ 	.word	0x000000ff
        /*030c*/ 	.word	0x000000b0
        /*0310*/ 	.short	0x0100
        /*0312*/ 	.byte	0x04
	.zero		1


	//   ....[23]....
        /*0314*/ 	.word	0x00000cd0
        /*0318*/ 	.word	0x000000ff
        /*031c*/ 	.word	0x000000c0
        /*0320*/ 	.short	0x0100
        /*0322*/ 	.byte	0x04
	.zero		1


	//   ....[24]....
        /*0324*/ 	.word	0x00000ce0
        /*0328*/ 	.word	0x000000ff
        /*032c*/ 	.word	0x000000b8
        /*0330*/ 	.short	0x0100
        /*0332*/ 	.byte	0x04
	.zero		1


	//   ....[25]....
        /*0334*/ 	.word	0x00000cf0
        /*0338*/ 	.word	0x000000ff
        /*033c*/ 	.word	0x000000c8
        /*0340*/ 	.short	0x0100
        /*0342*/ 	.byte	0x04
	.zero		1


	//   ....[26]....
        /*0344*/ 	.word	0x00000df0
        /*0348*/ 	.word	0x000000ff
        /*034c*/ 	.word	0x000000d0
        /*0350*/ 	.short	0x0100
        /*0352*/ 	.byte	0x06
	.zero		1


	//   ....[27]....
        /*0354*/ 	.word	0x00001870
        /*0358*/ 	.word	0x00000003
        /*035c*/ 	.word	0x000000c0
        /*0360*/ 	.short	0x010a
        /*0362*/ 	.byte	0xff
	.zero		1


	//   ....[28]....
        /*0364*/ 	.word	0x000018a0
        /*0368*/ 	.word	0x00000003
        /*036c*/ 	.word	0x000000b0
        /*0370*/ 	.short	0x0101
        /*0372*/ 	.byte	0xff
	.zero		1


	//   ....[29]....
        /*0374*/ 	.word	0x00001910
        /*0378*/ 	.word	0x000000ff
        /*037c*/ 	.word	0x00000020
        /*0380*/ 	.short	0x010a
        /*0382*/ 	.byte	0x04
	.zero		1


	//   ....[30]....
        /*0384*/ 	.word	0x00001a30
        /*0388*/ 	.word	0x000000ff
        /*038c*/ 	.word	0x00000020
        /*0390*/ 	.short	0x010a
        /*0392*/ 	.byte	0x21
	.zero		1


	//   ....[31]....
        /*0394*/ 	.word	0x00001ba0
        /*0398*/ 	.word	0x000000ff
        /*039c*/ 	.word	0x00000020
        /*03a0*/ 	.short	0x010a
        /*03a2*/ 	.byte	0x07
	.zero		1


	//   ....[32]....
        /*03a4*/ 	.word	0x00001d00
        /*03a8*/ 	.word	0x000000ff
        /*03ac*/ 	.word	0x00000078
        /*03b0*/ 	.short	0x0101
        /*03b2*/ 	.byte	0x06
	.zero		1


	//   ....[33]....
        /*03b4*/ 	.word	0x00001d30
        /*03b8*/ 	.word	0x00000003
        /*03bc*/ 	.word	0x00000080
        /*03c0*/ 	.short	0x010a
        /*03c2*/ 	.byte	0xff
	.zero		1


	//   ....[34]....
        /*03c4*/ 	.word	0x00001e80
        /*03c8*/ 	.word	0x00000000
        /*03cc*/ 	.word	0x00000000
        /*03d0*/ 	.short	0x0101
        /*03d2*/ 	.byte	0xff
	.zero		1


	//   ....[35]....
        /*03d4*/ 	.word	0x00002410
        /*03d8*/ 	.word	0x000000ff
        /*03dc*/ 	.word	0x00000000
        /*03e0*/ 	.short	0x010a
        /*03e2*/ 	.byte	0x04
	.zero		1


	//   ....[36]....
        /*03e4*/ 	.word	0x000024a0
        /*03e8*/ 	.word	0x000000ff
        /*03ec*/ 	.word	0x00000000
        /*03f0*/ 	.short	0x010a
        /*03f2*/ 	.byte	0x05
	.zero		1


	//   ....[37]....
        /*03f4*/ 	.word	0x00002530
        /*03f8*/ 	.word	0x000000ff
        /*03fc*/ 	.word	0x00000000
        /*0400*/ 	.short	0x010a
        /*0402*/ 	.byte	0x05
	.zero		1


	//   ....[38]....
        /*0404*/ 	.word	0x000025d0
        /*0408*/ 	.word	0x00000000
        /*040c*/ 	.word	0x00000000
        /*0410*/ 	.short	0x010a
        /*0412*/ 	.byte	0xff
	.zero		1


	//   ....[39]....
        /*0414*/ 	.word	0x000026f0
        /*0418*/ 	.word	0x00000000
        /*041c*/ 	.word	0x000000b0
        /*0420*/ 	.short	0x010a
        /*0422*/ 	.byte	0xff
	.zero		1


	//   ....[40]....
        /*0424*/ 	.word	0x00002750
        /*0428*/ 	.word	0x00000004
        /*042c*/ 	.word	0x00000000
        /*0430*/ 	.short	0x0101
        /*0432*/ 	.byte	0xff
	.zero		1


	//   ....[41]....
        /*0434*/ 	.word	0x00002770
        /*0438*/ 	.word	0x000000ff
        /*043c*/ 	.word	0x00000090
        /*0440*/ 	.short	0x010a
        /*0442*/ 	.byte	0x04
	.zero		1


	//   ....[42]....
        /*0444*/ 	.word	0x00002890
        /*0448*/ 	.word	0x00000000
        /*044c*/ 	.word	0x00000080
        /*0450*/ 	.short	0x010a
        /*0452*/ 	.byte	0xff
	.zero		1


	//   ....[43]....
        /*0454*/ 	.word	0x000029a0
        /*0458*/ 	.word	0x00000000
        /*045c*/ 	.word	0x00000000
        /*0460*/ 	.short	0x0101
        /*0462*/ 	.byte	0xff
	.zero		1


	//   ....[44]....
        /*0464*/ 	.word	0x00002a30
        /*0468*/ 	.word	0x000000ff
        /*046c*/ 	.word	0x00000090
        /*0470*/ 	.short	0x0106
        /*0472*/ 	.byte	0x04
	.zero		1


	//   ....[45]....
        /*0474*/ 	.word	0x00002a50
        /*0478*/ 	.word	0x000000ff
        /*047c*/ 	.word	0x00000090
        /*0480*/ 	.short	0x010a
        /*0482*/ 	.byte	0x04
	.zero		1


	//   ....[46]....
        /*0484*/ 	.word	0x00002ae0
        /*0488*/ 	.word	0x000000ff
        /*048c*/ 	.word	0x00000090
        /*0490*/ 	.short	0x0106
        /*0492*/ 	.byte	0x07
	.zero		1


	//   ....[47]....
        /*0494*/ 	.word	0x00002b20
        /*0498*/ 	.word	0x00000000
        /*049c*/ 	.word	0x00000090
        /*04a0*/ 	.short	0x010a
        /*04a2*/ 	.byte	0xff
	.zero		1


	//   ....[48]....
        /*04a4*/ 	.word	0x00003030
        /*04a8*/ 	.word	0x00000000
        /*04ac*/ 	.word	0x00000080
        /*04b0*/ 	.short	0x010a
        /*04b2*/ 	.byte	0xff
	.zero		1


	//   ....[49]....
        /*04b4*/ 	.word	0x000030f0
        /*04b8*/ 	.word	0x00000000
        /*04bc*/ 	.word	0x00000000
        /*04c0*/ 	.short	0x0101
        /*04c2*/ 	.byte	0xff
	.zero		1


	//   ....[50]....
        /*04c4*/ 	.word	0x000031c0
        /*04c8*/ 	.word	0x000000ff
        /*04cc*/ 	.word	0x00000000
        /*04d0*/ 	.short	0x010a
        /*04d2*/ 	.byte	0x04
	.zero		1


	//   ....[51]....
        /*04d4*/ 	.word	0x00003230
        /*04d8*/ 	.word	0x000000ff
        /*04dc*/ 	.word	0x00000000
        /*04e0*/ 	.short	0x010a
        /*04e2*/ 	.byte	0x08
	.zero		1


	//   ....[52]....
        /*04e4*/ 	.word	0x000032f0
        /*04e8*/ 	.word	0x000000ff
        /*04ec*/ 	.word	0x00000000
        /*04f0*/ 	.short	0x010a
        /*04f2*/ 	.byte	0x04
	.zero		1


	//   ....[53]....
        /*04f4*/ 	.word	0x00003390
        /*04f8*/ 	.word	0x000000ff
        /*04fc*/ 	.word	0x000000a8
        /*0500*/ 	.short	0x010a
        /*0502*/ 	.byte	0x10
	.zero		1


	//   ....[54]....
        /*0504*/ 	.word	0x000036c0
        /*0508*/ 	.word	0x000000ff
        /*050c*/ 	.word	0x000000d0
        /*0510*/ 	.short	0x010a
        /*0512*/ 	.byte	0x10
	.zero		1


	//   ....[55]....
        /*0514*/ 	.word	0x00003be0
        /*0518*/ 	.word	0x00000008
        /*051c*/ 	.word	0x00000080
        /*0520*/ 	.short	0x010a
        /*0522*/ 	.byte	0xff
	.zero		1


	//   ....[56]....
        /*0524*/ 	.word	0x00003d50
        /*0528*/ 	.word	0x00000000
        /*052c*/ 	.word	0x00000000
        /*0530*/ 	.short	0x0101
        /*0532*/ 	.byte	0xff
	.zero		1


	//   ....[57]....
        /*0534*/ 	.word	0x00004220
        /*0538*/ 	.word	0x000000ff
        /*053c*/ 	.word	0x00000078
        /*0540*/ 	.short	0x010a
        /*0542*/ 	.byte	0x20
	.zero		1


	//   ....[58]....
        /*0544*/ 	.word	0x00004400
        /*0548*/ 	.word	0x000000ff
        /*054c*/ 	.word	0x00000058
        /*0550*/ 	.short	0x010a
        /*0552*/ 	.byte	0x10
	.zero		1


	//   ....[59]....
        /*0554*/ 	.word	0x00004760
        /*0558*/ 	.word	0x000000ff
        /*055c*/ 	.word	0x00000040
        /*0560*/ 	.short	0x010b
        /*0562*/ 	.byte	0x10
	.zero		1


	//   ....[60]....
        /*0564*/ 	.word	0x000047e0
        /*0568*/ 	.word	0x000000ff
        /*056c*/ 	.word	0x00000000
        /*0570*/ 	.short	0x0101
        /*0572*/ 	.byte	0x04
	.zero		1


	//   ....[61]....
        /*0574*/ 	.word	0x00004800
        /*0578*/ 	.word	0x000000ff
        /*057c*/ 	.word	0x00000058
        /*0580*/ 	.short	0x010a
        /*0582*/ 	.byte	0x11
	.zero		1


	//   ....[62]....
        /*0584*/ 	.word	0x00004b10
        /*0588*/ 	.word	0x000000ff
        /*058c*/ 	.word	0x00000040
        /*0590*/ 	.short	0x010b
        /*0592*/ 	.byte	0x11
	.zero		1


	//   ....[63]....
        /*0594*/ 	.word	0x00004b90
        /*0598*/ 	.word	0x000000ff
        /*059c*/ 	.word	0x00000000
        /*05a0*/ 	.short	0x0101
        /*05a2*/ 	.byte	0x04
	.zero		1


	//   ....[64]....
        /*05a4*/ 	.word	0x00004bb0
        /*05a8*/ 	.word	0x000000ff
        /*05ac*/ 	.word	0x00000058
        /*05b0*/ 	.short	0x010a
        /*05b2*/ 	.byte	0x10
	.zero		1


	//   ....[65]....
        /*05b4*/ 	.word	0x00004eb0
        /*05b8*/ 	.word	0x000000ff
        /*05bc*/ 	.word	0x00000040
        /*05c0*/ 	.short	0x010b
        /*05c2*/ 	.byte	0x10
	.zero		1


	//   ....[66]....
        /*05c4*/ 	.word	0x00004f30
        /*05c8*/ 	.word	0x000000ff
        /*05cc*/ 	.word	0x00000000
        /*05d0*/ 	.short	0x0101
        /*05d2*/ 	.byte	0x04
	.zero		1


	//   ....[67]....
        /*05d4*/ 	.word	0x00004f50
        /*05d8*/ 	.word	0x000000ff
        /*05dc*/ 	.word	0x00000058
        /*05e0*/ 	.short	0x010a
        /*05e2*/ 	.byte	0x15
	.zero		1


	//   ....[68]....
        /*05e4*/ 	.word	0x00005230
        /*05e8*/ 	.word	0x000000ff
        /*05ec*/ 	.word	0x00000040
        /*05f0*/ 	.short	0x010b
        /*05f2*/ 	.byte	0x15
	.zero		1


	//   ....[69]....
        /*05f4*/ 	.word	0x00005250
        /*05f8*/ 	.word	0x000000ff
        /*05fc*/ 	.word	0x00000000
        /*0600*/ 	.short	0x0101
        /*0602*/ 	.byte	0x04
	.zero		1


	//   ....[70]....
        /*0604*/ 	.word	0x00005270
        /*0608*/ 	.word	0x000000ff
        /*060c*/ 	.word	0x00000058
        /*0610*/ 	.short	0x010a
        /*0612*/ 	.byte	0x06
	.zero		1


	//   ....[71]....
        /*0614*/ 	.word	0x00005570
        /*0618*/ 	.word	0x000000ff
        /*061c*/ 	.word	0x00000040
        /*0620*/ 	.short	0x010b
        /*0622*/ 	.byte	0x06
	.zero		1


	//   ....[72]....
        /*0624*/ 	.word	0x00005580
        /*0628*/ 	.word	0x000000ff
        /*062c*/ 	.word	0x00000000
        /*0630*/ 	.short	0x0101
        /*0632*/ 	.byte	0x04
	.zero		1


	//   ....[73]....
        /*0634*/ 	.word	0x00005590
        /*0638*/ 	.word	0x000000ff
        /*063c*/ 	.word	0x00000058
        /*0640*/ 	.short	0x010a
        /*0642*/ 	.byte	0x10
	.zero		1


	//   ....[74]....
        /*0644*/ 	.word	0x00005890
        /*0648*/ 	.word	0x000000ff
        /*064c*/ 	.word	0x00000040
        /*0650*/ 	.short	0x010b
        /*0652*/ 	.byte	0x10
	.zero		1


	//   ....[75]....
        /*0654*/ 	.word	0x00005910
        /*0658*/ 	.word	0x000000ff
        /*065c*/ 	.word	0x00000000
        /*0660*/ 	.short	0x0101
        /*0662*/ 	.byte	0x04
	.zero		1


	//   ....[76]....
        /*0664*/ 	.word	0x00005930
        /*0668*/ 	.word	0x000000ff
        /*066c*/ 	.word	0x00000058
        /*0670*/ 	.short	0x010a
        /*0672*/ 	.byte	0x11
	.zero		1


	//   ....[77]....
        /*0674*/ 	.word	0x00005c30
        /*0678*/ 	.word	0x000000ff
        /*067c*/ 	.word	0x00000040
        /*0680*/ 	.short	0x010b
        /*0682*/ 	.byte	0x11
	.zero		1


	//   ....[78]....
        /*0684*/ 	.word	0x00005cb0
        /*0688*/ 	.word	0x000000ff
        /*068c*/ 	.word	0x00000000
        /*0690*/ 	.short	0x0101
        /*0692*/ 	.byte	0x04
	.zero		1


	//   ....[79]....
        /*0694*/ 	.word	0x00005cd0
        /*0698*/ 	.word	0x000000ff
        /*069c*/ 	.word	0x00000058
        /*06a0*/ 	.short	0x010a
        /*06a2*/ 	.byte	0x10
	.zero		1


	//   ....[80]....
        /*06a4*/ 	.word	0x00006030
        /*06a8*/ 	.word	0x000000ff
        /*06ac*/ 	.word	0x00000040
        /*06b0*/ 	.short	0x010b
        /*06b2*/ 	.byte	0x10
	.zero		1


	//   ....[81]....
        /*06b4*/ 	.word	0x000060b0
        /*06b8*/ 	.word	0x000000ff
        /*06bc*/ 	.word	0x00000000
        /*06c0*/ 	.short	0x0101
        /*06c2*/ 	.byte	0x04
	.zero		1


	//   ....[82]....
        /*06c4*/ 	.word	0x00006100
        /*06c8*/ 	.word	0x000000ff
        /*06cc*/ 	.word	0x00000000
        /*06d0*/ 	.short	0x010a
        /*06d2*/ 	.byte	0x04
	.zero		1


	//   ....[83]....
        /*06d4*/ 	.word	0x00006190
        /*06d8*/ 	.word	0x000000ff
        /*06dc*/ 	.word	0x00000000
        /*06e0*/ 	.short	0x010a
        /*06e2*/ 	.byte	0x05
	.zero		1


	//   ....[84]....
        /*06e4*/ 	.word	0x00006230
        /*06e8*/ 	.word	0x00000000
        /*06ec*/ 	.word	0x00000000
        /*06f0*/ 	.short	0x010a
        /*06f2*/ 	.byte	0xff
	.zero		1


	//   ....[85]....
        /*06f4*/ 	.word	0x000065a0
        /*06f8*/ 	.word	0x00000000
        /*06fc*/ 	.word	0x00000080
        /*0700*/ 	.short	0x010a
        /*0702*/ 	.byte	0xff
	.zero		1


	//   ....[86]....
        /*0704*/ 	.word	0x00006670
        /*0708*/ 	.word	0x00000000
        /*070c*/ 	.word	0x00000000
        /*0710*/ 	.short	0x0101
        /*0712*/ 	.byte	0xff
	.zero		1


	//   ....[87]....
        /*0714*/ 	.word	0x00007360
        /*0718*/ 	.word	0x00000004
        /*071c*/ 	.word	0x00000040
        /*0720*/ 	.short	0x010a
        /*0722*/ 	.byte	0xff
	.zero		1


	//   ....[88]....
        /*0724*/ 	.word	0x00007460
        /*0728*/ 	.word	0x000000ff
        /*072c*/ 	.word	0x000000a0
        /*0730*/ 	.short	0x010a
        /*0732*/ 	.byte	0x2f
	.zero		1


	//   ....[89]....
        /*0734*/ 	.word	0x00007520
        /*0738*/ 	.word	0x00000004
        /*073c*/ 	.word	0x00000040
        /*0740*/ 	.short	0x010a
        /*0742*/ 	.byte	0xff
	.zero		1


	//   ....[90]....
        /*0744*/ 	.word	0x00007920
        /*0748*/ 	.word	0x000000ff
        /*074c*/ 	.word	0x000000a0
        /*0750*/ 	.short	0x010a
        /*0752*/ 	.byte	0x2f
	.zero		1


	//   ....[91]....
        /*0754*/ 	.word	0x00007ad0
        /*0758*/ 	.word	0x000000ff
        /*075c*/ 	.word	0x00000000
        /*0760*/ 	.short	0x0101
        /*0762*/ 	.byte	0x04
	.zero		1


	//   ....[92]....
        /*0764*/ 	.word	0x00008450
        /*0768*/ 	.word	0x00000000
        /*076c*/ 	.word	0x00000000
        /*0770*/ 	.short	0x0101
        /*0772*/ 	.byte	0xff
	.zero		1


	//   ....[93]....
        /*0774*/ 	.word	0x00008460
        /*0778*/ 	.word	0x00000005
        /*077c*/ 	.word	0x00000040
        /*0780*/ 	.short	0x010a
        /*0782*/ 	.byte	0xff
	.zero		1


	//   ....[94]....
        /*0784*/ 	.word	0x00008540
        /*0788*/ 	.word	0x00000005
        /*078c*/ 	.word	0x00000040
        /*0790*/ 	.short	0x010a
        /*0792*/ 	.byte	0xff
	.zero		1


	//   ....[95]....
        /*0794*/ 	.word	0x00009370
        /*0798*/ 	.word	0x00000027
        /*079c*/ 	.word	0x00000000
        /*07a0*/ 	.short	0x0101
        /*07a2*/ 	.byte	0xff
	.zero		1


	//   ....[96]....
        /*07a4*/ 	.word	0x000093e0
        /*07a8*/ 	.word	0x00000005
        /*07ac*/ 	.word	0x00000040
        /*07b0*/ 	.short	0x010a
        /*07b2*/ 	.byte	0xff
	.zero		1


	//   ....[97]....
        /*07b4*/ 	.word	0x00009480
        /*07b8*/ 	.word	0x00000005
        /*07bc*/ 	.word	0x00000040
        /*07c0*/ 	.short	0x010a
        /*07c2*/ 	.byte	0xff
	.zero		1


	//   ....[98]....
        /*07c4*/ 	.word	0x0000a2c0
        /*07c8*/ 	.word	0x00000027
        /*07cc*/ 	.word	0x00000000
        /*07d0*/ 	.short	0x0101
        /*07d2*/ 	.byte	0xff
	.zero		1


	//   ....[99]....
        /*07d4*/ 	.word	0x0000a330
        /*07d8*/ 	.word	0x00000005
        /*07dc*/ 	.word	0x00000040
        /*07e0*/ 	.short	0x010a
        /*07e2*/ 	.byte	0xff
	.zero		1


	//   ....[100]....
        /*07e4*/ 	.word	0x0000a3d0
        /*07e8*/ 	.word	0x00000005
        /*07ec*/ 	.word	0x00000040
        /*07f0*/ 	.short	0x010a
        /*07f2*/ 	.byte	0xff
	.zero		1


	//   ....[101]....
        /*07f4*/ 	.word	0x0000b210
        /*07f8*/ 	.word	0x00000027
        /*07fc*/ 	.word	0x00000000
        /*0800*/ 	.short	0x0101
        /*0802*/ 	.byte	0xff
	.zero		1


	//   ....[102]....
        /*0804*/ 	.word	0x0000b280
        /*0808*/ 	.word	0x00000005
        /*080c*/ 	.word	0x00000040
        /*0810*/ 	.short	0x010a
        /*0812*/ 	.byte	0xff
	.zero		1


	//   ....[103]....
        /*0814*/ 	.word	0x0000b320
        /*0818*/ 	.word	0x00000005
        /*081c*/ 	.word	0x00000040
        /*0820*/ 	.short	0x010a
        /*0822*/ 	.byte	0xff
	.zero		1


	//   ....[104]....
        /*0824*/ 	.word	0x0000c160
        /*0828*/ 	.word	0x00000027
        /*082c*/ 	.word	0x00000000
        /*0830*/ 	.short	0x0101
        /*0832*/ 	.byte	0xff
	.zero		1


	//   ....[105]....
        /*0834*/ 	.word	0x0000c1d0
        /*0838*/ 	.word	0x00000005
        /*083c*/ 	.word	0x00000040
        /*0840*/ 	.short	0x010a
        /*0842*/ 	.byte	0xff
	.zero		1


	//   ....[106]....
        /*0844*/ 	.word	0x0000c270
        /*0848*/ 	.word	0x00000005
        /*084c*/ 	.word	0x00000040
        /*0850*/ 	.short	0x010a
        /*0852*/ 	.byte	0xff
	.zero		1


	//   ....[107]....
        /*0854*/ 	.word	0x0000d0b0
        /*0858*/ 	.word	0x00000027
        /*085c*/ 	.word	0x00000000
        /*0860*/ 	.short	0x0101
        /*0862*/ 	.byte	0xff
	.zero		1


	//   ....[108]....
        /*0864*/ 	.word	0x0000d120
        /*0868*/ 	.word	0x00000005
        /*086c*/ 	.word	0x00000040
        /*0870*/ 	.short	0x010a
        /*0872*/ 	.byte	0xff
	.zero		1


	//   ....[109]....
        /*0874*/ 	.word	0x0000d1c0
        /*0878*/ 	.word	0x00000005
        /*087c*/ 	.word	0x00000040
        /*0880*/ 	.short	0x010a
        /*0882*/ 	.byte	0xff
	.zero		1


	//   ....[110]....
        /*0884*/ 	.word	0x0000dfe0
        /*0888*/ 	.word	0x00000027
        /*088c*/ 	.word	0x00000000
        /*0890*/ 	.short	0x0101
        /*0892*/ 	.byte	0xff
	.zero		1


	//   ....[111]....
        /*0894*/ 	.word	0x0000e050
        /*0898*/ 	.word	0x00000003
        /*089c*/ 	.word	0x00000040
        /*08a0*/ 	.short	0x010a
        /*08a2*/ 	.byte	0xff
	.zero		1


	//   ....[112]....
        /*08a4*/ 	.word	0x0000e100
        /*08a8*/ 	.word	0x00000003
        /*08ac*/ 	.word	0x00000040
        /*08b0*/ 	.short	0x010a
        /*08b2*/ 	.byte	0xff
	.zero		1


	//   ....[113]....
        /*08b4*/ 	.word	0x0000ef00
        /*08b8*/ 	.word	0x00000000
        /*08bc*/ 	.word	0x00000000
        /*08c0*/ 	.short	0x0101
        /*08c2*/ 	.byte	0xff
	.zero		1


	//   ....[114]....
        /*08c4*/ 	.word	0x0000f000
        /*08c8*/ 	.word	0x000000ff
        /*08cc*/ 	.word	0x000000d0
        /*08d0*/ 	.short	0x0101
        /*08d2*/ 	.byte	0x2f
	.zero		1


	//   ....[115]....
        /*08d4*/ 	.word	0x0000f190
        /*08d8*/ 	.word	0x000000ff
        /*08dc*/ 	.word	0x00000000
        /*08e0*/ 	.short	0x0101
        /*08e2*/ 	.byte	0x04
	.zero		1


	//   ....[116]....
        /*08e4*/ 	.word	0x0000f1b0
        /*08e8*/ 	.word	0x00000003
        /*08ec*/ 	.word	0x000000c0
        /*08f0*/ 	.short	0x010a
        /*08f2*/ 	.byte	0xff
	.zero		1


	//   ....[117]....
        /*08f4*/ 	.word	0x0000f210
        /*08f8*/ 	.word	0x00000000
        /*08fc*/ 	.word	0x00000020
        /*0900*/ 	.short	0x010a
        /*0902*/ 	.byte	0xff
	.zero		1


	//   ....[118]....
        /*0904*/ 	.word	0x0000f260
        /*0908*/ 	.word	0x00000003
        /*090c*/ 	.word	0x00000080
        /*0910*/ 	.short	0x010a
        /*0912*/ 	.byte	0xff
	.zero		1


	//   ....[119]....
        /*0914*/ 	.word	0x0000f2c0
        /*0918*/ 	.word	0x00000000
        /*091c*/ 	.word	0x00000000
        /*0920*/ 	.short	0x010a
        /*0922*/ 	.byte	0xff
	.zero		1


	//   ....[120]....
        /*0924*/ 	.word	0x0000f320
        /*0928*/ 	.word	0x00000000
        /*092c*/ 	.word	0x00000000
        /*0930*/ 	.short	0x010a
        /*0932*/ 	.byte	0xff
	.zero		1


	//   ....[121]....
        /*0934*/ 	.word	0x0000f380
        /*0938*/ 	.word	0x00000000
        /*093c*/ 	.word	0x00000000
        /*0940*/ 	.short	0x010a
        /*0942*/ 	.byte	0xff
	.zero		1


	//   ....[122]....
        /*0944*/ 	.word	0x0000f3d0
        /*0948*/ 	.word	0x00000000
        /*094c*/ 	.word	0x000000b0
        /*0950*/ 	.short	0x010a
        /*0952*/ 	.byte	0xff
	.zero		1


	//   ....[123]....
        /*0954*/ 	.word	0x0000f430
        /*0958*/ 	.word	0x00000000
        /*095c*/ 	.word	0x00000090
        /*0960*/ 	.short	0x010a
        /*0962*/ 	.byte	0xff
	.zero		1


	//   ....[124]....
        /*0964*/ 	.word	0x0000f480
        /*0968*/ 	.word	0x00000000
        /*096c*/ 	.word	0x00000080
        /*0970*/ 	.short	0x010a
        /*0972*/ 	.byte	0xff
	.zero		1


	//   ....[125]....
        /*0974*/ 	.word	0x0000f4e0
        /*0978*/ 	.word	0x00000000
        /*097c*/ 	.word	0x00000090
        /*0980*/ 	.short	0x010a
        /*0982*/ 	.byte	0xff
	.zero		1


	//   ....[126]....
        /*0984*/ 	.word	0x0000f530
        /*0988*/ 	.word	0x00000000
        /*098c*/ 	.word	0x00000080
        /*0990*/ 	.short	0x010a
        /*0992*/ 	.byte	0xff
	.zero		1


	//   ....[127]....
        /*0994*/ 	.word	0x0000f590
        /*0998*/ 	.word	0x00000000
        /*099c*/ 	.word	0x00000000
        /*09a0*/ 	.short	0x010a
        /*09a2*/ 	.byte	0xff
	.zero		1


	//   ....[128]....
        /*09a4*/ 	.word	0x0000f5f0
        /*09a8*/ 	.word	0x00000000
        /*09ac*/ 	.word	0x000000a8
        /*09b0*/ 	.short	0x010a
        /*09b2*/ 	.byte	0xff
	.zero		1


	//   ....[129]....
        /*09b4*/ 	.word	0x0000f650
        /*09b8*/ 	.word	0x00000000
        /*09bc*/ 	.word	0x000000d0
        /*09c0*/ 	.short	0x010a
        /*09c2*/ 	.byte	0xff
	.zero		1


	//   ....[130]....
        /*09c4*/ 	.word	0x0000f6a0
        /*09c8*/ 	.word	0x00000008
        /*09cc*/ 	.word	0x00000080
        /*09d0*/ 	.short	0x010a
        /*09d2*/ 	.byte	0xff
	.zero		1


	//   ....[131]....
        /*09d4*/ 	.word	0x0000f700
        /*09d8*/ 	.word	0x00000000
        /*09dc*/ 	.word	0x00000078
        /*09e0*/ 	.short	0x010a
        /*09e2*/ 	.byte	0xff
	.zero		1


	//   ....[132]....
        /*09e4*/ 	.word	0x0000f760
        /*09e8*/ 	.word	0x00000000
        /*09ec*/ 	.word	0x00000058
        /*09f0*/ 	.short	0x010a
        /*09f2*/ 	.byte	0xff
	.zero		1


	//   ....[133]....
        /*09f4*/ 	.word	0x0000f7c0
        /*09f8*/ 	.word	0x00000000
        /*09fc*/ 	.word	0x00000058
        /*0a00*/ 	.short	0x010a
        /*0a02*/ 	.byte	0xff
	.zero		1


	//   ....[134]....
        /*0a04*/ 	.word	0x0000f820
        /*0a08*/ 	.word	0x00000000
        /*0a0c*/ 	.word	0x00000058
        /*0a10*/ 	.short	0x010a
        /*0a12*/ 	.byte	0xff
	.zero		1


	//   ....[135]....
        /*0a14*/ 	.word	0x0000f880
        /*0a18*/ 	.word	0x00000000
        /*0a1c*/ 	.word	0x00000058
        /*0a20*/ 	.short	0x010a
        /*0a22*/ 	.byte	0xff
	.zero		1


	//   ....[136]....
        /*0a24*/ 	.word	0x0000f8e0
        /*0a28*/ 	.word	0x00000000
        /*0a2c*/ 	.word	0x00000058
        /*0a30*/ 	.short	0x010a
        /*0a32*/ 	.byte	0xff
	.zero		1


	//   ....[137]....
        /*0a34*/ 	.word	0x0000f940
        /*0a38*/ 	.word	0x00000000
        /*0a3c*/ 	.word	0x00000058
        /*0a40*/ 	.short	0x010a
        /*0a42*/ 	.byte	0xff
	.zero		1


	//   ....[138]....
        /*0a44*/ 	.word	0x0000f9a0
        /*0a48*/ 	.word	0x00000000
        /*0a4c*/ 	.word	0x00000058
        /*0a50*/ 	.short	0x010a
        /*0a52*/ 	.byte	0xff
	.zero		1


	//   ....[139]....
        /*0a54*/ 	.word	0x0000fa00
        /*0a58*/ 	.word	0x00000000
        /*0a5c*/ 	.word	0x00000058
        /*0a60*/ 	.short	0x010a
        /*0a62*/ 	.byte	0xff
	.zero		1


	//   ....[140]....
        /*0a64*/ 	.word	0x0000fa60
        /*0a68*/ 	.word	0x00000000
        /*0a6c*/ 	.word	0x00000000
        /*0a70*/ 	.short	0x010a
        /*0a72*/ 	.byte	0xff
	.zero		1


	//   ....[141]....
        /*0a74*/ 	.word	0x0000fac0
        /*0a78*/ 	.word	0x00000000
        /*0a7c*/ 	.word	0x00000000
        /*0a80*/ 	.short	0x010a
        /*0a82*/ 	.byte	0xff
	.zero		1


	//   ....[142]....
        /*0a84*/ 	.word	0x0000fb10
        /*0a88*/ 	.word	0x00000000
        /*0a8c*/ 	.word	0x00000080
        /*0a90*/ 	.short	0x010a
        /*0a92*/ 	.byte	0xff
	.zero		1


	//   ....[143]....
        /*0a94*/ 	.word	0x0000fb60
        /*0a98*/ 	.word	0x00000004
        /*0a9c*/ 	.word	0x00000040
        /*0aa0*/ 	.short	0x010a
        /*0aa2*/ 	.byte	0xff
	.zero		1


	//   ....[144]....
        /*0aa4*/ 	.word	0x0000fbc0
        /*0aa8*/ 	.word	0x00000003
        /*0aac*/ 	.word	0x000000a0
        /*0ab0*/ 	.short	0x010a
        /*0ab2*/ 	.byte	0xff
	.zero		1


	//   ....[145]....
        /*0ab4*/ 	.word	0x0000fc10
        /*0ab8*/ 	.word	0x00000005
        /*0abc*/ 	.word	0x00000040
        /*0ac0*/ 	.short	0x010a
        /*0ac2*/ 	.byte	0xff
	.zero		1


	//   ....[146]....
        /*0ac4*/ 	.word	0x0000fc60
        /*0ac8*/ 	.word	0x00000005
        /*0acc*/ 	.word	0x00000040
        /*0ad0*/ 	.short	0x010a
        /*0ad2*/ 	.byte	0xff
	.zero		1


	//   ....[147]....
        /*0ad4*/ 	.word	0x0000fcb0
        /*0ad8*/ 	.word	0x00000005
        /*0adc*/ 	.word	0x00000040
        /*0ae0*/ 	.short	0x010a
        /*0ae2*/ 	.byte	0xff
	.zero		1


	//   ....[148]....
        /*0ae4*/ 	.word	0x0000fd00
        /*0ae8*/ 	.word	0x00000005
        /*0aec*/ 	.word	0x00000040
        /*0af0*/ 	.short	0x010a
        /*0af2*/ 	.byte	0xff
	.zero		1


	//   ....[149]....
        /*0af4*/ 	.word	0x0000fd50
        /*0af8*/ 	.word	0x00000005
        /*0afc*/ 	.word	0x00000040
        /*0b00*/ 	.short	0x010a
        /*0b02*/ 	.byte	0xff
	.zero		1


	//   ....[150]....
        /*0b04*/ 	.word	0x0000fda0
        /*0b08*/ 	.word	0x00000005
        /*0b0c*/ 	.word	0x00000040
        /*0b10*/ 	.short	0x010a
        /*0b12*/ 	.byte	0xff
	.zero		1


	//   ....[151]....
        /*0b14*/ 	.word	0x0000fdf0
        /*0b18*/ 	.word	0x00000003
        /*0b1c*/ 	.word	0x00000040
        /*0b20*/ 	.short	0x010a
        /*0b22*/ 	.byte	0xff
	.zero		1


	//----- nvinfo : EIATTR_NUM_MBARRIERS
	.align		4
.L_47:
        /*0b24*/ 	.byte	0x03, 0x38
        /*0b26*/ 	.short	0x001b


	//----- nvinfo : EIATTR_EXIT_INSTR_OFFSETS
	.align		4
        /*0b28*/ 	.byte	0x04, 0x1c
        /*0b2a*/ 	.short	(.L_49 - .L_48)


	//   ....[0]....
.L_48:
        /*0b2c*/ 	.word	0x00002600


	//   ....[1]....
        /*0b30*/ 	.word	0x00002af0


	//   ....[2]....
        /*0b34*/ 	.word	0x00002b50


	//   ....[3]....
        /*0b38*/ 	.word	0x00003920


	//   ....[4]....
        /*0b3c*/ 	.word	0x00006260


	//   ....[5]....
        /*0b40*/ 	.word	0x000062a0


	//   ....[6]....
        /*0b44*/ 	.word	0x0000f080


	//   ....[7]....
        /*0b48*/ 	.word	0x0000f100


	//   ....[8]....
        /*0b4c*/ 	.word	0x0000f130


	//   ....[9]....
        /*0b50*/ 	.word	0x0000f1a0


	//----- nvinfo : EIATTR_MAX_THREADS
	.align		4
.L_49:
        /*0b54*/ 	.byte	0x04, 0x05
        /*0b56*/ 	.short	(.L_51 - .L_50)
.L_50:
        /*0b58*/ 	.word	0x00000100
        /*0b5c*/ 	.word	0x00000001
        /*0b60*/ 	.word	0x00000001


	//----- nvinfo : EIATTR_CRS_STACK_SIZE
	.align		4
.L_51:
        /*0b64*/ 	.byte	0x04, 0x1e
        /*0b66*/ 	.short	(.L_53 - .L_52)
.L_52:
        /*0b68*/ 	.word	0x00000000


	//----- nvinfo : EIATTR_CBANK_PARAM_SIZE
	.align		4
.L_53:
        /*0b6c*/ 	.byte	0x03, 0x19
        /*0b6e*/ 	.short	0x0a00


	//----- nvinfo : EIATTR_PARAM_CBANK
	.align		4
        /*0b70*/ 	.byte	0x04, 0x0a
        /*0b72*/ 	.short	(.L_55 - .L_54)
	.align		4
.L_54:
        /*0b74*/ 	.word	index@(.nv.constant0._ZN7cutlass13device_kernelINS_4gemm6kernel13GemmUniversalIN4cute5tupleIJiiiiEEENS1_10collective13CollectiveMmaINS1_41MainloopSm100TmaUmmaWarpSpecializedSparseILi4ELi2ELi1ENS5_IJNS4_1CILi1EEENSA_ILi2EEESB_EEEEENS5_IJNSA_ILi128EEENSA_ILi256EEENSA_ILi64EEEEEENS_10bfloat16_tENS5_IJNS4_6LayoutINS5_IJiNS5_IJSC_iEEEiEEENS5_IJlNS5_IJSB_SC_EEElEEEEENSK_INS5_IJNS5_IJNS5_IJNSA_ILi8EEESC_SQ_EEEiEEENS5_IJNS5_IJNSA_ILi16EEESC_NSA_ILi4EEEEEEiEEEiEEENS5_IJNS5_IJNS5_IJSF_ST_NSA_ILi2048EEEEEENSA_ILi16384EEEEEENS5_IJNS5_IJSB_NSA_ILi1024EEENSA_ILi32EEEEEElEEElEEEEEEEESJ_NS5_IJlSB_lEEENS4_8TiledMMAINS4_8MMA_AtomIJNS4_27SM100_MMA_F16BF16_SS_SPARSEISJ_SJ_fLi128ELi256ELNS4_4UMMA5MajorE0ELS1E_0ELNS1D_7ScaleInE0ELS1F_0EEEEEENSK_INS5_IJSB_SB_SB_EEENS5_IJNSA_ILi0EEES1J_S1J_EEEEENS5_IJNS4_10UnderscoreES1M_S1M_EEEEENS4_23SM90_TMA_LOAD_MULTICASTENS4_14ComposedLayoutINS4_7SwizzleILi2ELi4ELi3EEENS4_25smem_sparse_ptr_flag_bitsILi2ELi16EEENSK_INS5_IJNS5_IJSB_SQ_EEENS5_IJSC_S13_EEEEEENS5_IJNS5_IJS1J_SH_EEESN_EEEEEEEvNS4_8identityENS4_13SM90_TMA_LOADENS1Q_INS1R_ILi3ELi4ELi3EEENS4_18smem_ptr_flag_bitsILi16EEENSK_INS5_IJSQ_SH_EEENS5_IJSH_SB_EEEEEEEvS22_EENS_8epilogue10collective18CollectiveEpilogueINS2C_23Sm100TmaWarpSpecializedILi3ELi2ELi32ELb1ELb0EEEJSI_NS5_IJNSK_ISF_SB_EENSK_IS13_SB_EEEEEfNS5_IJSB_llEEEfS2K_NS2C_6fusion15FusionCallbacksIS2G_NS2L_17LinearCombinationIffffLNS_15FloatRoundStyleE2EEESI_S2J_JEEENS4_5SM1004TMEM4LOAD26SM100_TMEM_LOAD_32dp32b32xES23_NS1Q_INS1R_ILi2ELi5ELi2EEENS25_ILi32EEENSK_INS5_IJS13_SU_EEENS5_IJSB_S13_EEEEEEENS4_39AutoVectorizingCopyWithAssumedAlignmentILi128EEENS4_14SM90_TMA_STOREES30_S32_S32_EEEvvEEEEvNT_6ParamsE)
        /*0b78*/ 	.short	0x0380
        /*0b7a*/ 	.short	0x0a00


	//----- nvinfo : EIATTR_SW_WAR
	.align		4
.L_55:
        /*0b7c*/ 	.byte	0x04, 0x36
        /*0b7e*/ 	.short	(.L_57 - .L_56)
.L_56:
        /*0b80*/ 	.word	0x00000008
.L_57:


//--------------------- .nv.callgraph             --------------------------
	.section	.nv.callgraph,"",@"SHT_CUDA_CALLGRAPH"
	.align	4
	.sectionentsize	8
	.align		4
        /*0000*/ 	.word	0x00000000
	.align		4
        /*0004*/ 	.word	0xffffffff
	.align		4
        /*0008*/ 	.word	index@(_ZN7cutlass13device_kernelINS_4gemm6kernel13GemmUniversalIN4cute5tupleIJiiiiEEENS1_10collective13CollectiveMmaINS1_41MainloopSm100TmaUmmaWarpSpecializedSparseILi4ELi2ELi1ENS5_IJNS4_1CILi1EEENSA_ILi2EEESB_EEEEENS5_IJNSA_ILi128EEENSA_ILi256EEENSA_ILi64EEEEEENS_10bfloat16_tENS5_IJNS4_6LayoutINS5_IJiNS5_IJSC_iEEEiEEENS5_IJlNS5_IJSB_SC_EEElEEEEENSK_INS5_IJNS5_IJNS5_IJNSA_ILi8EEESC_SQ_EEEiEEENS5_IJNS5_IJNSA_ILi16EEESC_NSA_ILi4EEEEEEiEEEiEEENS5_IJNS5_IJNS5_IJSF_ST_NSA_ILi2048EEEEEENSA_ILi16384EEEEEENS5_IJNS5_IJSB_NSA_ILi1024EEENSA_ILi32EEEEEElEEElEEEEEEEESJ_NS5_IJlSB_lEEENS4_8TiledMMAINS4_8MMA_AtomIJNS4_27SM100_MMA_F16BF16_SS_SPARSEISJ_SJ_fLi128ELi256ELNS4_4UMMA5MajorE0ELS1E_0ELNS1D_7ScaleInE0ELS1F_0EEEEEENSK_INS5_IJSB_SB_SB_EEENS5_IJNSA_ILi0EEES1J_S1J_EEEEENS5_IJNS4_10UnderscoreES1M_S1M_EEEEENS4_23SM90_TMA_LOAD_MULTICASTENS4_14ComposedLayoutINS4_7SwizzleILi2ELi4ELi3EEENS4_25smem_sparse_ptr_flag_bitsILi2ELi16EEENSK_INS5_IJNS5_IJSB_SQ_EEENS5_IJSC_S13_EEEEEENS5_IJNS5_IJS1J_SH_EEESN_EEEEEEEvNS4_8identityENS4_13SM90_TMA_LOADENS1Q_INS1R_ILi3ELi4ELi3EEENS4_18smem_ptr_flag_bitsILi16EEENSK_INS5_IJSQ_SH_EEENS5_IJSH_SB_EEEEEEEvS22_EENS_8epilogue10collective18CollectiveEpilogueINS2C_23Sm100TmaWarpSpecializedILi3ELi2ELi32ELb1ELb0EEEJSI_NS5_IJNSK_ISF_SB_EENSK_IS13_SB_EEEEEfNS5_IJSB_llEEEfS2K_NS2C_6fusion15FusionCallbacksIS2G_NS2L_17LinearCombinationIffffLNS_15FloatRoundStyleE2EEESI_S2J_JEEENS4_5SM1004TMEM4LOAD26SM100_TMEM_LOAD_32dp32b32xES23_NS1Q_INS1R_ILi2ELi5ELi2EEENS25_ILi32EEENSK_INS5_IJS13_SU_EEENS5_IJSB_S13_EEEEEEENS4_39AutoVectorizingCopyWithAssumedAlignmentILi128EEENS4_14SM90_TMA_STOREES30_S32_S32_EEEvvEEEEvNT_6ParamsE)
	.align		4
        /*000c*/ 	.word	index@(__assertfail)
	.align		4
        /*0010*/ 	.word	0x00000000
	.align		4
        /*0014*/ 	.word	0xfffffffe
	.align		4
        /*0018*/ 	.word	0x00000000
	.align		4
        /*001c*/ 	.word	0xfffffffd
	.align		4
        /*0020*/ 	.word	0x00000000
	.align		4
        /*0024*/ 	.word	0xfffffffc


//--------------------- .nv.constant4             --------------------------
	.section	.nv.constant4,"a",@progbits
	.align	8
	.align		8
.nv.constant4:
        /*0000*/ 	.dword	__assertfail
	.align		8
        /*0008*/ 	.dword	__unnamed_1
	.align		8
        /*0010*/ 	.dword	__unnamed_2
	.align		8
        /*0018*/ 	.dword	_ZN39_INTERNAL_5283c161_4_k_cu_a1c2c2bd_29644cuda3std3__45__cpo5beginE
	.align		8
        /*0020*/ 	.dword	_ZN39_INTERNAL_5283c161_4_k_cu_a1c2c2bd_29644cuda3std3__45__cpo3endE
	.align		8
        /*0028*/ 	.dword	_ZN39_INTERNAL_5283c161_4_k_cu_a1c2c2bd_29644cuda3std3__45__cpo6cbeginE
	.align		8
        /*0030*/ 	.dword	_ZN39_INTERNAL_5283c161_4_k_cu_a1c2c2bd_29644cuda3std3__45__cpo4cendE
	.align		8
        /*0038*/ 	.dword	_ZN39_INTERNAL_5283c161_4_k_cu_a1c2c2bd_29644cuda3std3__441_GLOBAL__N__5283c161_4_k_cu_a1c2c2bd_29646ignoreE
	.align		8
        /*0040*/ 	.dword	_ZN39_INTERNAL_5283c161_4_k_cu_a1c2c2bd_29644cuda3std3__419piecewise_constructE
	.align		8
        /*0048*/ 	.dword	_ZN39_INTERNAL_5283c161_4_k_cu_a1c2c2bd_29644cuda3std3__48in_placeE
	.align		8
        /*0050*/ 	.dword	_ZN39_INTERNAL_5283c161_4_k_cu_a1c2c2bd_29644cuda3std6ranges3__45__cpo4swapE
	.align		8
        /*0058*/ 	.dword	_ZN39_INTERNAL_5283c161_4_k_cu_a1c2c2bd_29644cuda3std6ranges3__45__cpo9iter_moveE
	.align		8
        /*0060*/ 	.dword	_ZN39_INTERNAL_5283c161_4_k_cu_a1c2c2bd_29644cute7productE
	.align		8
        /*0068*/ 	.dword	_ZN39_INTERNAL_5283c161_4_k_cu_a1c2c2bd_29644cute1_E
	.align		8
        /*0070*/ 	.dword	$str$25
	.align		8
        /*0078*/ 	.dword	$str$26
	.align		8
        /*0080*/ 	.dword	$str$27
	.align		8
        /*0088*/ 	.dword	$str$28


//--------------------- .text._ZN7cutlass13device_kernelINS_4gemm6kernel13GemmUniversalIN4cute5tupleIJiiiiEEENS1_10collective13CollectiveMmaINS1_41MainloopSm100TmaUmmaWarpSpecializedSparseILi4ELi2ELi1ENS5_IJNS4_1CILi1EEENSA_ILi2EEESB_EEEEENS5_IJNSA_ILi128EEENSA_ILi256EEENSA_ILi64EEEEEENS_10bfloat16_tENS5_IJNS4_6LayoutINS5_IJiNS5_IJSC_iEEEiEEENS5_IJlNS5_IJSB_SC_EEElEEEEENSK_INS5_IJNS5_IJNS5_IJNSA_ILi8EEESC_SQ_EEEiEEENS5_IJNS5_IJNSA_ILi16EEESC_NSA_ILi4EEEEEEiEEEiEEENS5_IJNS5_IJNS5_IJSF_ST_NSA_ILi2048EEEEEENSA_ILi16384EEEEEENS5_IJNS5_IJSB_NSA_ILi1024EEENSA_ILi32EEEEEElEEElEEEEEEEESJ_NS5_IJlSB_lEEENS4_8TiledMMAINS4_8MMA_AtomIJNS4_27SM100_MMA_F16BF16_SS_SPARSEISJ_SJ_fLi128ELi256ELNS4_4UMMA5MajorE0ELS1E_0ELNS1D_7ScaleInE0ELS1F_0EEEEEENSK_INS5_IJSB_SB_SB_EEENS5_IJNSA_ILi0EEES1J_S1J_EEEEENS5_IJNS4_10UnderscoreES1M_S1M_EEEEENS4_23SM90_TMA_LOAD_MULTICASTENS4_14ComposedLayoutINS4_7SwizzleILi2ELi4ELi3EEENS4_25smem_sparse_ptr_flag_bitsILi2ELi16EEENSK_INS5_IJNS5_IJSB_SQ_EEENS5_IJSC_S13_EEEEEENS5_IJNS5_IJS1J_SH_EEESN_EEEEEEEvNS4_8identityENS4_13SM90_TMA_LOADENS1Q_INS1R_ILi3ELi4ELi3EEENS4_18smem_ptr_flag_bitsILi16EEENSK_INS5_IJSQ_SH_EEENS5_IJSH_SB_EEEEEEEvS22_EENS_8epilogue10collective18CollectiveEpilogueINS2C_23Sm100TmaWarpSpecializedILi3ELi2ELi32ELb1ELb0EEEJSI_NS5_IJNSK_ISF_SB_EENSK_IS13_SB_EEEEEfNS5_IJSB_llEEEfS2K_NS2C_6fusion15FusionCallbacksIS2G_NS2L_17LinearCombinationIffffLNS_15FloatRoundStyleE2EEESI_S2J_JEEENS4_5SM1004TMEM4LOAD26SM100_TMEM_LOAD_32dp32b32xES23_NS1Q_INS1R_ILi2ELi5ELi2EEENS25_ILi32EEENSK_INS5_IJS13_SU_EEENS5_IJSB_S13_EEEEEEENS4_39AutoVectorizingCopyWithAssumedAlignmentILi128EEENS4_14SM90_TMA_STOREES30_S32_S32_EEEvvEEEEvNT_6ParamsE --------------------------
	.section	.text._ZN7cutlass13device_kernelINS_4gemm6kernel13GemmUniversalIN4cute5tupleIJiiiiEEENS1_10collective13CollectiveMmaINS1_41MainloopSm100TmaUmmaWarpSpecializedSparseILi4ELi2ELi1ENS5_IJNS4_1CILi1EEENSA_ILi2EEESB_EEEEENS5_IJNSA_ILi128EEENSA_ILi256EEENSA_ILi64EEEEEENS_10bfloat16_tENS5_IJNS4_6LayoutINS5_IJiNS5_IJSC_iEEEiEEENS5_IJlNS5_IJSB_SC_EEElEEEEENSK_INS5_IJNS5_IJNS5_IJNSA_ILi8EEESC_SQ_EEEiEEENS5_IJNS5_IJNSA_ILi16EEESC_NSA_ILi4EEEEEEiEEEiEEENS5_IJNS5_IJNS5_IJSF_ST_NSA_ILi2048EEEEEENSA_ILi16384EEEEEENS5_IJNS5_IJSB_NSA_ILi1024EEENSA_ILi32EEEEEElEEElEEEEEEEESJ_NS5_IJlSB_lEEENS4_8TiledMMAINS4_8MMA_AtomIJNS4_27SM100_MMA_F16BF16_SS_SPARSEISJ_SJ_fLi128ELi256ELNS4_4UMMA5MajorE0ELS1E_0ELNS1D_7ScaleInE0ELS1F_0EEEEEENSK_INS5_IJSB_SB_SB_EEENS5_IJNSA_ILi0EEES1J_S1J_EEEEENS5_IJNS4_10UnderscoreES1M_S1M_EEEEENS4_23SM90_TMA_LOAD_MULTICASTENS4_14ComposedLayoutINS4_7SwizzleILi2ELi4ELi3EEENS4_25smem_sparse_ptr_flag_bitsILi2ELi16EEENSK_INS5_IJNS5_IJSB_SQ_EEENS5_IJSC_S13_EEEEEENS5_IJNS5_IJS1J_SH_EEESN_EEEEEEEvNS4_8identityENS4_13SM90_TMA_LOADENS1Q_INS1R_ILi3ELi4ELi3EEENS4_18smem_ptr_flag_bitsILi16EEENSK_INS5_IJSQ_SH_EEENS5_IJSH_SB_EEEEEEEvS22_EENS_8epilogue10collective18CollectiveEpilogueINS2C_23Sm100TmaWarpSpecializedILi3ELi2ELi32ELb1ELb0EEEJSI_NS5_IJNSK_ISF_SB_EENSK_IS13_SB_EEEEEfNS5_IJSB_llEEEfS2K_NS2C_6fusion15FusionCallbacksIS2G_NS2L_17LinearCombinationIffffLNS_15FloatRoundStyleE2EEESI_S2J_JEEENS4_5SM1004TMEM4LOAD26SM100_TMEM_LOAD_32dp32b32xES23_NS1Q_INS1R_ILi2ELi5ELi2EEENS25_ILi32EEENSK_INS5_IJS13_SU_EEENS5_IJSB_S13_EEEEEEENS4_39AutoVectorizingCopyWithAssumedAlignmentILi128EEENS4_14SM90_TMA_STOREES30_S32_S32_EEEvvEEEEvNT_6ParamsE,"ax",@progbits
	.align	128
.text._ZN7cutlass13device_kernelINS_4gemm6kernel13GemmUniversalIN4cute5tupleIJiiiiEEENS1_10collective13CollectiveMmaINS1_41MainloopSm100TmaUmmaWarpSpecializedSparseILi4ELi2ELi1ENS5_IJNS4_1CILi1EEENSA_ILi2EEESB_EEEEENS5_IJNSA_ILi128EEENSA_ILi256EEENSA_ILi64EEEEEENS_10bfloat16_tENS5_IJNS4_6LayoutINS5_IJiNS5_IJSC_iEEEiEEENS5_IJlNS5_IJSB_SC_EEElEEEEENSK_INS5_IJNS5_IJNS5_IJNSA_ILi8EEESC_SQ_EEEiEEENS5_IJNS5_IJNSA_ILi16EEESC_NSA_ILi4EEEEEEiEEEiEEENS5_IJNS5_IJNS5_IJSF_ST_NSA_ILi2048EEEEEENSA_ILi16384EEEEEENS5_IJNS5_IJSB_NSA_ILi1024EEENSA_ILi32EEEEEElEEElEEEEEEEESJ_NS5_IJlSB_lEEENS4_8TiledMMAINS4_8MMA_AtomIJNS4_27SM100_MMA_F16BF16_SS_SPARSEISJ_SJ_fLi128ELi256ELNS4_4UMMA5MajorE0ELS1E_0ELNS1D_7ScaleInE0ELS1F_0EEEEEENSK_INS5_IJSB_SB_SB_EEENS5_IJNSA_ILi0EEES1J_S1J_EEEEENS5_IJNS4_10UnderscoreES1M_S1M_EEEEENS4_23SM90_TMA_LOAD_MULTICASTENS4_14ComposedLayoutINS4_7SwizzleILi2ELi4ELi3EEENS4_25smem_sparse_ptr_flag_bitsILi2ELi16EEENSK_INS5_IJNS5_IJSB_SQ_EEENS5_IJSC_S13_EEEEEENS5_IJNS5_IJS1J_SH_EEESN_EEEEEEEvNS4_8identityENS4_13SM90_TMA_LOADENS1Q_INS1R_ILi3ELi4ELi3EEENS4_18smem_ptr_flag_bitsILi16EEENSK_INS5_IJSQ_SH_EEENS5_IJSH_SB_EEEEEEEvS22_EENS_8epilogue10collective18CollectiveEpilogueINS2C_23Sm100TmaWarpSpecializedILi3ELi2ELi32ELb1ELb0EEEJSI_NS5_IJNSK_ISF_SB_EENSK_IS13_SB_EEEEEfNS5_IJSB_llEEEfS2K_NS2C_6fusion15FusionCallbacksIS2G_NS2L_17LinearCombinationIffffLNS_15FloatRoundStyleE2EEESI_S2J_JEEENS4_5SM1004TMEM4LOAD26SM100_TMEM_LOAD_32dp32b32xES23_NS1Q_INS1R_ILi2ELi5ELi2EEENS25_ILi32EEENSK_INS5_IJS13_SU_EEENS5_IJSB_S13_EEEEEEENS4_39AutoVectorizingCopyWithAssumedAlignmentILi128EEENS4_14SM90_TMA_STOREES30_S32_S32_EEEvvEEEEvNT_6ParamsE:
        .type           _ZN7cutlass13device_kernelINS_4gemm6kernel13GemmUniversalIN4cute5tupleIJiiiiEEENS1_10collective13CollectiveMmaINS1_41MainloopSm100TmaUmmaWarpSpecializedSparseILi4ELi2ELi1ENS5_IJNS4_1CILi1EEENSA_ILi2EEESB_EEEEENS5_IJNSA_ILi128EEENSA_ILi256EEENSA_ILi64EEEEEENS_10bfloat16_tENS5_IJNS4_6LayoutINS5_IJiNS5_IJSC_iEEEiEEENS5_IJlNS5_IJSB_SC_EEElEEEEENSK_INS5_IJNS5_IJNS5_IJNSA_ILi8EEESC_SQ_EEEiEEENS5_IJNS5_IJNSA_ILi16EEESC_NSA_ILi4EEEEEEiEEEiEEENS5_IJNS5_IJNS5_IJSF_ST_NSA_ILi2048EEEEEENSA_ILi16384EEEEEENS5_IJNS5_IJSB_NSA_ILi1024EEENSA_ILi32EEEEEElEEElEEEEEEEESJ_NS5_IJlSB_lEEENS4_8TiledMMAINS4_8MMA_AtomIJNS4_27SM100_MMA_F16BF16_SS_SPARSEISJ_SJ_fLi128ELi256ELNS4_4UMMA5MajorE0ELS1E_0ELNS1D_7ScaleInE0ELS1F_0EEEEEENSK_INS5_IJSB_SB_SB_EEENS5_IJNSA_ILi0EEES1J_S1J_EEEEENS5_IJNS4_10UnderscoreES1M_S1M_EEEEENS4_23SM90_TMA_LOAD_MULTICASTENS4_14ComposedLayoutINS4_7SwizzleILi2ELi4ELi3EEENS4_25smem_sparse_ptr_flag_bitsILi2ELi16EEENSK_INS5_IJNS5_IJSB_SQ_EEENS5_IJSC_S13_EEEEEENS5_IJNS5_IJS1J_SH_EEESN_EEEEEEEvNS4_8identityENS4_13SM90_TMA_LOADENS1Q_INS1R_ILi3ELi4ELi3EEENS4_18smem_ptr_flag_bitsILi16EEENSK_INS5_IJSQ_SH_EEENS5_IJSH_SB_EEEEEEEvS22_EENS_8epilogue10collective18CollectiveEpilogueINS2C_23Sm100TmaWarpSpecializedILi3ELi2ELi32ELb1ELb0EEEJSI_NS5_IJNSK_ISF_SB_EENSK_IS13_SB_EEEEEfNS5_IJSB_llEEEfS2K_NS2C_6fusion15FusionCallbacksIS2G_NS2L_17LinearCombinationIffffLNS_15FloatRoundStyleE2EEESI_S2J_JEEENS4_5SM1004TMEM4LOAD26SM100_TMEM_LOAD_32dp32b32xES23_NS1Q_INS1R_ILi2ELi5ELi2EEENS25_ILi32EEENSK_INS5_IJS13_SU_EEENS5_IJSB_S13_EEEEEEENS4_39AutoVectorizingCopyWithAssumedAlignmentILi128EEENS4_14SM90_TMA_STOREES30_S32_S32_EEEvvEEEEvNT_6ParamsE,@function
        .size           _ZN7cutlass13device_kernelINS_4gemm6kernel13GemmUniversalIN4cute5tupleIJiiiiEEENS1_10collective13CollectiveMmaINS1_41MainloopSm100TmaUmmaWarpSpecializedSparseILi4ELi2ELi1ENS5_IJNS4_1CILi1EEENSA_ILi2EEESB_EEEEENS5_IJNSA_ILi128EEENSA_ILi256EEENSA_ILi64EEEEEENS_10bfloat16_tENS5_IJNS4_6LayoutINS5_IJiNS5_IJSC_iEEEiEEENS5_IJlNS5_IJSB_SC_EEElEEEEENSK_INS5_IJNS5_IJNS5_IJNSA_ILi8EEESC_SQ_EEEiEEENS5_IJNS5_IJNSA_ILi16EEESC_NSA_ILi4EEEEEEiEEEiEEENS5_IJNS5_IJNS5_IJSF_ST_NSA_ILi2048EEEEEENSA_ILi16384EEEEEENS5_IJNS5_IJSB_NSA_ILi1024EEENSA_ILi32EEEEEElEEElEEEEEEEESJ_NS5_IJlSB_lEEENS4_8TiledMMAINS4_8MMA_AtomIJNS4_27SM100_MMA_F16BF16_SS_SPARSEISJ_SJ_fLi128ELi256ELNS4_4UMMA5MajorE0ELS1E_0ELNS1D_7ScaleInE0ELS1F_0EEEEEENSK_INS5_IJSB_SB_SB_EEENS5_IJNSA_ILi0EEES1J_S1J_EEEEENS5_IJNS4_10UnderscoreES1M_S1M_EEEEENS4_23SM90_TMA_LOAD_MULTICASTENS4_14ComposedLayoutINS4_7SwizzleILi2ELi4ELi3EEENS4_25smem_sparse_ptr_flag_bitsILi2ELi16EEENSK_INS5_IJNS5_IJSB_SQ_EEENS5_IJSC_S13_EEEEEENS5_IJNS5_IJS1J_SH_EEESN_EEEEEEEvNS4_8identityENS4_13SM90_TMA_LOADENS1Q_INS1R_ILi3ELi4ELi3EEENS4_18smem_ptr_flag_bitsILi16EEENSK_INS5_IJSQ_SH_EEENS5_IJSH_SB_EEEEEEEvS22_EENS_8epilogue10collective18CollectiveEpilogueINS2C_23Sm100TmaWarpSpecializedILi3ELi2ELi32ELb1ELb0EEEJSI_NS5_IJNSK_ISF_SB_EENSK_IS13_SB_EEEEEfNS5_IJSB_llEEEfS2K_NS2C_6fusion15FusionCallbacksIS2G_NS2L_17LinearCombinationIffffLNS_15FloatRoundStyleE2EEESI_S2J_JEEENS4_5SM1004TMEM4LOAD26SM100_TMEM_LOAD_32dp32b32xES23_NS1Q_INS1R_ILi2ELi5ELi2EEENS25_ILi32EEENSK_INS5_IJS13_SU_EEENS5_IJSB_S13_EEEEEEENS4_39AutoVectorizingCopyWithAssumedAlignmentILi128EEENS4_14SM90_TMA_STOREES30_S32_S32_EEEvvEEEEvNT_6ParamsE,(.L_x_220 - _ZN7cutlass13device_kernelINS_4gemm6kernel13GemmUniversalIN4cute5tupleIJiiiiEEENS1_10collective13CollectiveMmaINS1_41MainloopSm100TmaUmmaWarpSpecializedSparseILi4ELi2ELi1ENS5_IJNS4_1CILi1EEENSA_ILi2EEESB_EEEEENS5_IJNSA_ILi128EEENSA_ILi256EEENSA_ILi64EEEEEENS_10bfloat16_tENS5_IJNS4_6LayoutINS5_IJiNS5_IJSC_iEEEiEEENS5_IJlNS5_IJSB_SC_EEElEEEEENSK_INS5_IJNS5_IJNS5_IJNSA_ILi8EEESC_SQ_EEEiEEENS5_IJNS5_IJNSA_ILi16EEESC_NSA_ILi4EEEEEEiEEEiEEENS5_IJNS5_IJNS5_IJSF_ST_NSA_ILi2048EEEEEENSA_ILi16384EEEEEENS5_IJNS5_IJSB_NSA_ILi1024EEENSA_ILi32EEEEEElEEElEEEEEEEESJ_NS5_IJlSB_lEEENS4_8TiledMMAINS4_8MMA_AtomIJNS4_27SM100_MMA_F16BF16_SS_SPARSEISJ_SJ_fLi128ELi256ELNS4_4UMMA5MajorE0ELS1E_0ELNS1D_7ScaleInE0ELS1F_0EEEEEENSK_INS5_IJSB_SB_SB_EEENS5_IJNSA_ILi0EEES1J_S1J_EEEEENS5_IJNS4_10UnderscoreES1M_S1M_EEEEENS4_23SM90_TMA_LOAD_MULTICASTENS4_14ComposedLayoutINS4_7SwizzleILi2ELi4ELi3EEENS4_25smem_sparse_ptr_flag_bitsILi2ELi16EEENSK_INS5_IJNS5_IJSB_SQ_EEENS5_IJSC_S13_EEEEEENS5_IJNS5_IJS1J_SH_EEESN_EEEEEEEvNS4_8identityENS4_13SM90_TMA_LOADENS1Q_INS1R_ILi3ELi4ELi3EEENS4_18smem_ptr_flag_bitsILi16EEENSK_INS5_IJSQ_SH_EEENS5_IJSH_SB_EEEEEEEvS22_EENS_8epilogue10collective18CollectiveEpilogueINS2C_23Sm100TmaWarpSpecializedILi3ELi2ELi32ELb1ELb0EEEJSI_NS5_IJNSK_ISF_SB_EENSK_IS13_SB_EEEEEfNS5_IJSB_llEEEfS2K_NS2C_6fusion15FusionCallbacksIS2G_NS2L_17LinearCombinationIffffLNS_15FloatRoundStyleE2EEESI_S2J_JEEENS4_5SM1004TMEM4LOAD26SM100_TMEM_LOAD_32dp32b32xES23_NS1Q_INS1R_ILi2ELi5ELi2EEENS25_ILi32EEENSK_INS5_IJS13_SU_EEENS5_IJSB_S13_EEEEEEENS4_39AutoVectorizingCopyWithAssumedAlignmentILi128EEENS4_14SM90_TMA_STOREES30_S32_S32_EEEvvEEEEvNT_6ParamsE)
        .other          _ZN7cutlass13device_kernelINS_4gemm6kernel13GemmUniversalIN4cute5tupleIJiiiiEEENS1_10collective13CollectiveMmaINS1_41MainloopSm100TmaUmmaWarpSpecializedSparseILi4ELi2ELi1ENS5_IJNS4_1CILi1EEENSA_ILi2EEESB_EEEEENS5_IJNSA_ILi128EEENSA_ILi256EEENSA_ILi64EEEEEENS_10bfloat16_tENS5_IJNS4_6LayoutINS5_IJiNS5_IJSC_iEEEiEEENS5_IJlNS5_IJSB_SC_EEElEEEEENSK_INS5_IJNS5_IJNS5_IJNSA_ILi8EEESC_SQ_EEEiEEENS5_IJNS5_IJNSA_ILi16EEESC_NSA_ILi4EEEEEEiEEEiEEENS5_IJNS5_IJNS5_IJSF_ST_NSA_ILi2048EEEEEENSA_ILi16384EEEEEENS5_IJNS5_IJSB_NSA_ILi1024EEENSA_ILi32EEEEEElEEElEEEEEEEESJ_NS5_IJlSB_lEEENS4_8TiledMMAINS4_8MMA_AtomIJNS4_27SM100_MMA_F16BF16_SS_SPARSEISJ_SJ_fLi128ELi256ELNS4_4UMMA5MajorE0ELS1E_0ELNS1D_7ScaleInE0ELS1F_0EEEEEENSK_INS5_IJSB_SB_SB_EEENS5_IJNSA_ILi0EEES1J_S1J_EEEEENS5_IJNS4_10UnderscoreES1M_S1M_EEEEENS4_23SM90_TMA_LOAD_MULTICASTENS4_14ComposedLayoutINS4_7SwizzleILi2ELi4ELi3EEENS4_25smem_sparse_ptr_flag_bitsILi2ELi16EEENSK_INS5_IJNS5_IJSB_SQ_EEENS5_IJSC_S13_EEEEEENS5_IJNS5_IJS1J_SH_EEESN_EEEEEEEvNS4_8identityENS4_13SM90_TMA_LOADENS1Q_INS1R_ILi3ELi4ELi3EEENS4_18smem_ptr_flag_bitsILi16EEENSK_INS5_IJSQ_SH_EEENS5_IJSH_SB_EEEEEEEvS22_EENS_8epilogue10collective18CollectiveEpilogueINS2C_23Sm100TmaWarpSpecializedILi3ELi2ELi32ELb1ELb0EEEJSI_NS5_IJNSK_ISF_SB_EENSK_IS13_SB_EEEEEfNS5_IJSB_llEEEfS2K_NS2C_6fusion15FusionCallbacksIS2G_NS2L_17LinearCombinationIffffLNS_15FloatRoundStyleE2EEESI_S2J_JEEENS4_5SM1004TMEM4LOAD26SM100_TMEM_LOAD_32dp32b32xES23_NS1Q_INS1R_ILi2ELi5ELi2EEENS25_ILi32EEENSK_INS5_IJS13_SU_EEENS5_IJSB_S13_EEEEEEENS4_39AutoVectorizingCopyWithAssumedAlignmentILi128EEENS4_14SM90_TMA_STOREES30_S32_S32_EEEvvEEEEvNT_6ParamsE,@"STO_CUDA_ENTRY STV_DEFAULT"
_ZN7cutlass13device_kernelINS_4gemm6kernel13GemmUniversalIN4cute5tupleIJiiiiEEENS1_10collective13CollectiveMmaINS1_41MainloopSm100TmaUmmaWarpSpecializedSparseILi4ELi2ELi1ENS5_IJNS4_1CILi1EEENSA_ILi2EEESB_EEEEENS5_IJNSA_ILi128EEENSA_ILi256EEENSA_ILi64EEEEEENS_10bfloat16_tENS5_IJNS4_6LayoutINS5_IJiNS5_IJSC_iEEEiEEENS5_IJlNS5_IJSB_SC_EEElEEEEENSK_INS5_IJNS5_IJNS5_IJNSA_ILi8EEESC_SQ_EEEiEEENS5_IJNS5_IJNSA_ILi16EEESC_NSA_ILi4EEEEEEiEEEiEEENS5_IJNS5_IJNS5_IJSF_ST_NSA_ILi2048EEEEEENSA_ILi16384EEEEEENS5_IJNS5_IJSB_NSA_ILi1024EEENSA_ILi32EEEEEElEEElEEEEEEEESJ_NS5_IJlSB_lEEENS4_8TiledMMAINS4_8MMA_AtomIJNS4_27SM100_MMA_F16BF16_SS_SPARSEISJ_SJ_fLi128ELi256ELNS4_4UMMA5MajorE0ELS1E_0ELNS1D_7ScaleInE0ELS1F_0EEEEEENSK_INS5_IJSB_SB_SB_EEENS5_IJNSA_ILi0EEES1J_S1J_EEEEENS5_IJNS4_10UnderscoreES1M_S1M_EEEEENS4_23SM90_TMA_LOAD_MULTICASTENS4_14ComposedLayoutINS4_7SwizzleILi2ELi4ELi3EEENS4_25smem_sparse_ptr_flag_bitsILi2ELi16EEENSK_INS5_IJNS5_IJSB_SQ_EEENS5_IJSC_S13_EEEEEENS5_IJNS5_IJS1J_SH_EEESN_EEEEEEEvNS4_8identityENS4_13SM90_TMA_LOADENS1Q_INS1R_ILi3ELi4ELi3EEENS4_18smem_ptr_flag_bitsILi16EEENSK_INS5_IJSQ_SH_EEENS5_IJSH_SB_EEEEEEEvS22_EENS_8epilogue10collective18CollectiveEpilogueINS2C_23Sm100TmaWarpSpecializedILi3ELi2ELi32ELb1ELb0EEEJSI_NS5_IJNSK_ISF_SB_EENSK_IS13_SB_EEEEEfNS5_IJSB_llEEEfS2K_NS2C_6fusion15FusionCallbacksIS2G_NS2L_17LinearCombinationIffffLNS_15FloatRoundStyleE2EEESI_S2J_JEEENS4_5SM1004TMEM4LOAD26SM100_TMEM_LOAD_32dp32b32xES23_NS1Q_INS1R_ILi2ELi5ELi2EEENS25_ILi32EEENSK_INS5_IJS13_SU_EEENS5_IJSB_S13_EEEEEEENS4_39AutoVectorizingCopyWithAssumedAlignmentILi128EEENS4_14SM90_TMA_STOREES30_S32_S32_EEEvvEEEEvNT_6ParamsE:
[----:B------:R-:W1:Y:S01]  /*0000*/  LDC R1, c[0x0][0x37c] ;  /* 0x0000df00ff017b82 */ /* 0x000e620000000800 */
[----:B------:R-:W2:Y:S01]  /*0010*/  S2R R93, SR_TID.X ;  /* 0x00000000005d7919 */ /* 0x000ea20000002100 */
[----:B------:R-:W3:Y:S01]  /*0020*/  LDCU.64 UR10, c[0x0][0xa90] ;  /* 0x00015200ff0a77ac */ /* 0x000ee20008000a00 */
[----:B------:R-:W-:Y:S02]  /*0030*/  PRMT R79, RZ, 0x7610, R79 ;  /* 0x00007610ff4f7816 */ /* 0x000fe4000000004f */
[----:B------:R-:W-:Y:S01]  /*0040*/  ELECT P3, URZ, PT ;  /* 0x0000000000ff782f */ /* 0x000fe20003860000 */
[----:B---3--:R-:W-:-:S04]  /*0050*/  UISETP.NE.U32.AND UP0, UPT, UR10, URZ, UPT ;  /* 0x000000ff0a00728c */ /* 0x008fc8000bf05070 */
[----:B------:R-:W-:Y:S01]  /*0060*/  UISETP.NE.AND.EX UP0, UPT, UR11, URZ, UPT, UP0 ;  /* 0x000000ff0b00728c */ /* 0x000fe2000bf05300 */
[----:B--2---:R-:W-:-:S05]  /*0070*/  SHF.R.U32.HI R80, RZ, 0x5, R93 ;  /* 0x00000005ff507819 */ /* 0x004fca000001165d */
[----:B------:R-:W2:Y:S02]  /*0080*/  SHFL.IDX PT, R0, R80, RZ, 0x1f ;  /* 0x00001fff50007589 */ /* 0x000ea400000e0000 */
[----:B--2---:R-:W-:Y:S01]  /*0090*/  R2UR UR20, R0 ;  /* 0x00000000001472ca */ /* 0x004fe200000e0000 */
[----:B-1----:R-:W-:-:S14]  /*00a0*/  BRA.U UP0, `(.L_x_0) ;  /* 0x0000000100307547 */ /* 0x002fdc000b800000 */
[----:B------:R-:W1:Y:S02]  /*00b0*/  LDCU.64 UR4, c[0x0][0xa88] ;  /* 0x00015100ff0477ac */ /* 0x000e640008000a00 */
[----:B-1----:R-:W-:-:S04]  /*00c0*/  UISETP.NE.U32.AND UP0, UPT, UR4, URZ, UPT ;  /* 0x000000ff0400728c */ /* 0x002fc8000bf05070 */
[----:B------:R-:W-:-:S09]  /*00d0*/  UISETP.NE.AND.EX UP0, UPT, UR5, URZ, UPT, UP0 ;  /* 0x000000ff0500728c */ /* 0x000fd2000bf05300 */
[----:B------:R-:W-:Y:S05]  /*00e0*/  BRA.U !UP0, `(.L_x_1) ;  /* 0x0000000108147547 */ /* 0x000fea000b800000 */
[----:B------:R-:W1:Y:S01]  /*00f0*/  LDC.64 R2, c[0x0][0xa88] ;  /* 0x0002a200ff027b82 */ /* 0x000e620000000a00 */
[----:B------:R-:W1:Y:S02]  /*0100*/  LDCU.64 UR4, c[0x0][0x358] ;  /* 0x00006b00ff0477ac */ /* 0x000e640008000a00 */
[----:B-1----:R1:W5:Y:S01]  /*0110*/  LDG.E R41, desc[UR4][R2.64] ;  /* 0x0000000402297981 */ /* 0x002362000c1e1900 */
[----:B------:R-:W-:Y:S01]  /*0120*/  HFMA2 R79, -RZ, RZ, 0, 5.9604644775390625e-08 ;  /* 0x00000001ff4f7431 */ /* 0x000fe200000001ff */
[----:B------:R-:W-:Y:S05]  /*0130*/  BRA `(.L_x_0) ;  /* 0x00000000000c7947 */ /* 0x000fea0003800000 */
.L_x_1:
[----:B------:R-:W1:Y:S01]  /*0140*/  LDCU UR4, c[0x0][0xa80] ;  /* 0x00015000ff0477ac */ /* 0x000e620008000800 */
[----:B------:R-:W-:Y:S01]  /*0150*/  HFMA2 R79, -RZ, RZ, 0, 5.9604644775390625e-08 ;  /* 0x00000001ff4f7431 */ /* 0x000fe200000001ff */
[----:B-1----:R-:W-:-:S07]  /*0160*/  MOV R41, UR4 ;  /* 0x0000000400297c02 */ /* 0x002fce0008000f00 */
.L_x_0:
[----:B------:R-:W2:Y:S02]  /*0170*/  LDCU.64 UR4, c[0x0][0xab0] ;  /* 0x00015600ff0477ac */ /* 0x000ea40008000a00 */
[----:B--2---:R-:W-:-:S04]  /*0180*/  UISETP.NE.U32.AND UP0, UPT, UR4, URZ, UPT ;  /* 0x000000ff0400728c */ /* 0x004fc8000bf05070 */
[----:B------:R-:W-:-:S09]  /*0190*/  UISETP.NE.AND.EX UP0, UPT, UR5, URZ, UPT, UP0 ;  /* 0x000000ff0500728c */ /* 0x000fd2000bf05300 */
[----:B------:R-:W-:Y:S05]  /*01a0*/  BRA.U UP0, `(.L_x_2) ;  /* 0x0000000100287547 */ /* 0x000fea000b800000 */
[----:B------:R-:W2:Y:S02]  /*01b0*/  LDCU.64 UR4, c[0x0][0xaa8] ;  /* 0x00015500ff0477ac */ /* 0x000ea40008000a00 */
[----:B--2---:R-:W-:-:S04]  /*01c0*/  UISETP.NE.U32.AND UP0, UPT, UR4, URZ, UPT ;  /* 0x000000ff0400728c */ /* 0x004fc8000bf05070 */
[----:B------:R-:W-:-:S09]  /*01d0*/  UISETP.NE.AND.EX UP0, UPT, UR5, URZ, UPT, UP0 ;  /* 0x000000ff0500728c */ /* 0x000fd2000bf05300 */
[----:B------:R-:W-:Y:S05]  /*01e0*/  BRA.U !UP0, `(.L_x_3) ;  /* 0x0000000108107547 */ /* 0x000fea000b800000 */
[----:B------:R-:W2:Y:S01]  /*01f0*/  LDC.64 R36, c[0x0][0xaa8] ;  /* 0x0002aa00ff247b82 */ /* 0x000ea20000000a00 */
[----:B------:R-:W2:Y:S02]  /*0200*/  LDCU.64 UR4, c[0x0][0x358] ;  /* 0x00006b00ff0477ac */ /* 0x000ea40008000a00 */
[----:B--2---:R2:W5:Y:S01]  /*0210*/  LDG.E R36, desc[UR4][R36.64] ;  /* 0x0000000424247981 */ /* 0x004562000c1e1900 */
[----:B------:R-:W-:Y:S05]  /*0220*/  BRA `(.L_x_2) ;  /* 0x0000000000087947 */ /* 0x000fea0003800000 */
.L_x_3:
[----:B------:R-:W2:Y:S02]  /*0230*/  LDCU UR4, c[0x0][0xaa0] ;  /* 0x00015400ff0477ac */ /* 0x000ea40008000800 */
[----:B--2---:R-:W-:Y:S02]  /*0240*/  MOV R36, UR4 ;  /* 0x0000000400247c02 */ /* 0x004fe40008000f00 */
.L_x_2:
[----:B------:R-:W-:Y:S01]  /*0250*/  IMAD.U32 R0, RZ, RZ, UR20 ;  /* 0x00000014ff007e24 */ /* 0x000fe2000f8e00ff */
[----:B------:R-:W-:Y:S04]  /*0260*/  BSSY.RECONVERGENT B0, `(.L_x_4) ;  /* 0x000000f000007945 */ /* 0x000fe80003800200 */
[C---:B------:R-:W-:Y:S02]  /*0270*/  ISETP.NE.OR P1, PT, R0.reuse, 0x1, !P3 ;  /* 0x000000010000780c */ /* 0x040fe40005f25670 */
[----:B------:R-:W-:-:S11]  /*0280*/  ISETP.NE.OR P0, PT, R0, 0x3, !P3 ;  /* 0x000000030000780c */ /* 0x000fd60005f05670 */
[----:B------:R-:W-:Y:S05]  /*0290*/  @P1 BRA `(.L_x_5) ;  /* 0x00000000002c1947 */ /* 0x000fea0003800000 */
[----:B------:R-:W3:Y:S02]  /*02a0*/  LDCU.64 UR4, c[0x0][0x348] ;  /* 0x00006900ff0477ac */ /* 0x000ee40008000a00 */
[----:B---3--:R-:W-:Y:S02]  /*02b0*/  UIADD3 UR8, UP2, UPT, UR4, 0x80, URZ ;  /* 0x0000008004087890 */ /* 0x008fe4000ff5e0ff */
[----:B------:R-:W-:Y:S02]  /*02c0*/  UIADD3 UR6, UP1, UPT, UR4, 0x280, URZ ;  /* 0x0000028004067890 */ /* 0x000fe4000ff3e0ff */
[----:B------:R-:W-:Y:S02]  /*02d0*/  UIADD3 UR4, UP0, UPT, UR4, 0x180, URZ ;  /* 0x0000018004047890 */ /* 0x000fe4000ff1e0ff */
[----:B------:R-:W-:Y:S02]  /*02e0*/  UIADD3.X UR9, UPT, UPT, URZ, UR5, URZ, UP2, !UPT ;  /* 0x00000005ff097290 */ /* 0x000fe400097fe4ff */
[----:B------:R-:W-:-:S02]  /*02f0*/  UIADD3.X UR7, UPT, UPT, URZ, UR5, URZ, UP1, !UPT ;  /* 0x00000005ff077290 */ /* 0x000fc40008ffe4ff */
[----:B------:R-:W-:-:S05]  /*0300*/  UIADD3.X UR5, UPT, UPT, URZ, UR5, URZ, UP0, !UPT ;  /* 0x00000005ff057290 */ /* 0x000fca00087fe4ff */
[----:B------:R3:W-:Y:S02]  /*0310*/  UTMACCTL.PF [UR8] ;  /* 0x00000000080079b9 */ /* 0x0007e40008040000 */
[----:B------:R3:W-:Y:S02]  /*0320*/  UTMACCTL.PF [UR6] ;  /* 0x00000000060079b9 */ /* 0x0007e40008040000 */
[----:B------:R3:W-:Y:S02]  /*0330*/  UTMACCTL.PF [UR4] ;  /* 0x00000000040079b9 */ /* 0x0007e40008040000 */
[----:B---3--:R-:W-:Y:S01]  /*0340*/  NOP ;  /* 0x0000000000007918 */ /* 0x008fe20000000000 */
.L_x_5:
[----:B------:R-:W-:Y:S05]  /*0350*/  BSYNC.RECONVERGENT B0 ;  /* 0x0000000000007941 */ /* 0x000fea0003800200 */
.L_x_4:
[----:B------:R-:W-:Y:S04]  /*0360*/  BSSY.RECONVERGENT B0, `(.L_x_6) ;  /* 0x000000a000007945 */ /* 0x000fe80003800200 */
[----:B------:R-:W-:Y:S05]  /*0370*/  @P0 BRA `(.L_x_7) ;  /* 0x0000000000200947 */ /* 0x000fea0003800000 */
[----:B------:R-:W3:Y:S02]  /*0380*/  LDCU.64 UR4, c[0x0][0x348] ;  /* 0x00006900ff0477ac */ /* 0x000ee40008000a00 */
[----:B---3--:R-:W-:Y:S02]  /*0390*/  UIADD3 UR6, UP1, UPT, UR4, 0x780, URZ ;  /* 0x0000078004067890 */ /* 0x008fe4000ff3e0ff */
[----:B------:R-:W-:Y:S02]  /*03a0*/  UIADD3 UR4, UP0, UPT, UR4, 0x880, URZ ;  /* 0x0000088004047890 */ /* 0x000fe4000ff1e0ff */
[----:B------:R-:W-:Y:S02]  /*03b0*/  UIADD3.X UR7, UPT, UPT, URZ, UR5, URZ, UP1, !UPT ;  /* 0x00000005ff077290 */ /* 0x000fe40008ffe4ff */
[----:B------:R-:W-:-:S07]  /*03c0*/  UIADD3.X UR5, UPT, UPT, URZ, UR5, URZ, UP0, !UPT ;  /* 0x00000005ff057290 */ /* 0x000fce00087fe4ff */
[----:B------:R3:W-:Y:S02]  /*03d0*/  UTMACCTL.PF [UR6] ;  /* 0x00000000060079b9 */ /* 0x0007e40008040000 */
[----:B------:R3:W-:Y:S02]  /*03e0*/  UTMACCTL.PF [UR4] ;  /* 0x00000000040079b9 */ /* 0x0007e40008040000 */
[----:B---3--:R-:W-:Y:S01]  /*03f0*/  NOP ;  /* 0x0000000000007918 */ /* 0x008fe20000000000 */
.L_x_7:
[----:B------:R-:W-:Y:S05]  /*0400*/  BSYNC.RECONVERGENT B0 ;  /* 0x0000000000007941 */ /* 0x000fea0003800200 */
.L_x_6:
[----:B------:R-:W3:Y:S01]  /*0410*/  LDCU.64 UR4, c[0x0][0xa88] ;  /* 0x00015100ff0477ac */ /* 0x000ee20008000a00 */
[----:B------:R-:W-:Y:S02]  /*0420*/  UISETP.EQ.U32.AND UP1, UPT, UR10, URZ, UPT ;  /* 0x000000ff0a00728c */ /* 0x000fe4000bf22070 */
[----:B---3--:R-:W-:-:S04]  /*0430*/  UISETP.NE.U32.AND UP0, UPT, UR4, URZ, UPT ;  /* 0x000000ff0400728c */ /* 0x008fc8000bf05070 */
[----:B------:R-:W-:-:S04]  /*0440*/  UISETP.NE.AND.EX UP2, UPT, UR5, URZ, UPT, UP0 ;  /* 0x000000ff0500728c */ /* 0x000fc8000bf45300 */
[----:B------:R-:W-:Y:S02]  /*0450*/  UISETP.EQ.OR.EX UP3, UPT, UR11, URZ, !UP2, UP1 ;  /* 0x000000ff0b00728c */ /* 0x000fe4000d762710 */
[----:B------:R-:W-:Y:S02]  /*0460*/  UPLOP3.LUT UP1, UPT, UPT, UPT, UPT, 0x80, 0x8 ;  /* 0x000000000008789c */ /* 0x000fe40003f2f070 */
[----:B------:R-:W-:-:S06]  /*0470*/  UP2UR UR4, UPR, URZ, 0x8 ;  /* 0x00000008ff047883 */ /* 0x000fcc0008000000 */
[----:B------:R-:W-:Y:S01]  /*0480*/  MOV R86, UR4 ;  /* 0x0000000400567c02 */ /* 0x000fe20008000f00 */
[----:B------:R-:W-:Y:S06]  /*0490*/  BRA.U !UP3, `(.L_x_8) ;  /* 0x000000010b207547 */ /* 0x000fec000b800000 */
[----:B------:R-:W-:Y:S01]  /*04a0*/  UISETP.NE.U32.AND UP0, UPT, UR10, URZ, UPT ;  /* 0x000000ff0a00728c */ /* 0x000fe2000bf05070 */
[----:B-----5:R-:W-:Y:S01]  /*04b0*/  FSETP.NEU.AND P0, PT, R41, RZ, PT ;  /* 0x000000ff2900720b */ /* 0x020fe20003f0d000 */
[----:B------:R-:W-:Y:S02]  /*04c0*/  USEL UR4, URZ, 0xffffffff, UP2 ;  /* 0xffffffffff047887 */ /* 0x000fe40009000000 */
[----:B------:R-:W-:-:S10]  /*04d0*/  UISETP.NE.AND.EX UP1, UPT, UR11, URZ, UPT, UP0 ;  /* 0x000000ff0b00728c */ /* 0x000fd4000bf25300 */
[----:B------:R-:W-:Y:S01]  /*04e0*/  VOTEU.ANY UP0, P0 ;  /* 0x0000000000ff7886 */ /* 0x000fe20000000100 */
[----:B------:R-:W-:-:S04]  /*04f0*/  @!UP1 USEL UR4, URZ, 0xffffffff, UP0 ;  /* 0xffffffffff049887 */ /* 0x000fc80008000000 */
[----:B------:R-:W-:-:S04]  /*0500*/  ULOP3.LUT UR4, UR4, 0x1, URZ, 0xc0, !UPT ;  /* 0x0000000104047892 */ /* 0x000fc8000f8ec0ff */
[----:B------:R-:W-:-:S11]  /*0510*/  UISETP.NE.U32.AND UP1, UPT, UR4, 0x1, UPT ;  /* 0x000000010400788c */ /* 0x000fd6000bf25070 */
.L_x_8:
[----:B-1----:R-:W1:Y:S02]  /*0520*/  SHFL.IDX PT, R2, R80, RZ, 0x1f ;  /* 0x00001fff50027589 */ /* 0x002e6400000e0000 */
[----:B-1----:R-:W-:-:S13]  /*0530*/  ISETP.NE.AND P0, PT, R2, RZ, PT ;  /* 0x000000ff0200720c */ /* 0x002fda0003f05270 */
[----:B------:R-:W-:Y:S05]  /*0540*/  @P0 BRA `(.L_x_9) ;  /* 0x0000000000580947 */ /* 0x000fea0003800000 */
[----:B------:R-:W1:Y:S01]  /*0550*/  S2UR UR4, SR_CgaCtaId ;  /* 0x00000000000479c3 */ /* 0x000e620000008800 */
[----:B------:R-:W-:Y:S01]  /*0560*/  UMOV UR5, 0x400 ;  /* 0x0000040000057882 */ /* 0x000fe20000000000 */
[----:B------:R-:W-:Y:S01]  /*0570*/  UMOV UR8, 0x1 ;  /* 0x0000000100087882 */ /* 0x000fe20000000000 */
[----:B------:R-:W-:Y:S01]  /*0580*/  UMOV UR6, 0x2 ;  /* 0x0000000200067882 */ /* 0x000fe20000000000 */
[----:B------:R-:W-:-:S04]  /*0590*/  UIADD3 UR8, UPT, UPT, -UR8, 0x100000, URZ ;  /* 0x0010000008087890 */ /* 0x000fc8000fffe1ff */
[----:B------:R-:W-:Y:S02]  /*05a0*/  USHF.L.U32 UR9, UR8, 0xb, URZ ;  /* 0x0000000b08097899 */ /* 0x000fe400080006ff */
[----:B------:R-:W-:Y:S02]  /*05b0*/  USHF.L.U32 UR8, UR8, 0x1, URZ ;  /* 0x0000000108087899 */ /* 0x000fe400080006ff */
[----:B------:R-:W-:-:S04]  /*05c0*/  UIADD3 UR6, UPT, UPT, -UR6, 0x100000, URZ ;  /* 0x0010000006067890 */ /* 0x000fc8000fffe1ff */
[----:B------:R-:W-:Y:S02]  /*05d0*/  USHF.L.U32 UR7, UR6, 0xb, URZ ;  /* 0x0000000b06077899 */ /* 0x000fe400080006ff */
[----:B------:R-:W-:Y:S01]  /*05e0*/  USHF.L.U32 UR6, UR6, 0x1, URZ ;  /* 0x0000000106067899 */ /* 0x000fe200080006ff */
[----:B------:R-:W-:Y:S01]  /*05f0*/  ELECT P0, URZ, PT ;  /* 0x0000000000ff782f */ /* 0x000fe20003800000 */
[----:B-1----:R-:W-:Y:S01]  /*0600*/  ULEA UR4, UR4, UR5, 0x18 ;  /* 0x0000000504047291 */ /* 0x002fe2000f8ec0ff */
[----:B------:R-:W1:Y:S11]  /*0610*/  FENCE.VIEW.ASYNC.S ;  /* 0x00000000000073c6 */ /* 0x000e760000000000 */
[----:B-1----:R1:W3:Y:S01]  /*0620*/  SYNCS.EXCH.64 URZ, [UR4], UR8 ;  /* 0x0000000804ff75b2 */ /* 0x0022e20008000100 */
[----:B------:R1:W4:Y:S01]  /*0630*/  SYNCS.EXCH.64 URZ, [UR4+0x20], UR6 ;  /* 0x0000200604ff75b2 */ /* 0x0003220008000100 */
[----:B------:R1:W1:Y:S01]  /*0640*/  SYNCS.EXCH.64 URZ, [UR4+0x8], UR8 ;  /* 0x0000080804ff75b2 */ /* 0x0002620008000100 */
[----:B------:R1:W1:Y:S01]  /*0650*/  SYNCS.EXCH.64 URZ, [UR4+0x28], UR6 ;  /* 0x0000280604ff75b2 */ /* 0x0002620008000100 */
[----:B------:R1:W1:Y:S01]  /*0660*/  SYNCS.EXCH.64 URZ, [UR4+0x10], UR8 ;  /* 0x0000100804ff75b2 */ /* 0x0002620008000100 */
[----:B------:R1:W1:Y:S01]  /*0670*/  SYNCS.EXCH.64 URZ, [UR4+0x30], UR6 ;  /* 0x0000300604ff75b2 */ /* 0x0002620008000100 */
[----:B------:R1:W1:Y:S01]  /*0680*/  SYNCS.EXCH.64 URZ, [UR4+0x18], UR8 ;  /* 0x0000180804ff75b2 */ /* 0x0002620008000100 */
[----:B------:R1:W1:Y:S01]  /*0690*/  SYNCS.EXCH.64 URZ, [UR4+0x38], UR6 ;  /* 0x0000380604ff75b2 */ /* 0x0002620008000100 */
[----:B------:R-:W-:Y:S01]  /*06a0*/  NOP ;  /* 0x0000000000007918 */ /* 0x000fe20000000000 */
.L_x_9:
[----:B------:R-:W2:Y:S01]  /*06b0*/  SHFL.IDX PT, R2, R80, RZ, 0x1f ;  /* 0x00001fff50027589 */ /* 0x000ea200000e0000 */
[----:B------:R-:W-:Y:S01]  /*06c0*/  NOP ;  /* 0x0000000000007918 */ /* 0x000fe20000000000 */
[----:B--2---:R-:W-:-:S13]  /*06d0*/  ISETP.NE.AND P0, PT, R2, 0x1, PT ;  /* 0x000000010200780c */ /* 0x004fda0003f05270 */
[----:B------:R-:W-:Y:S05]  /*06e0*/  @P0 BRA `(.L_x_10) ;  /* 0x0000000000500947 */ /* 0x000fea0003800000 */
[----:B-1----:R-:W1:Y:S01]  /*06f0*/  S2UR UR4, SR_CgaCtaId ;  /* 0x00000000000479c3 */ /* 0x002e620000008800 */
        /* <DEDUP_REMOVED lines=12> */
[----:B-1----:R2:W1:Y:S01]  /*07c0*/  SYNCS.EXCH.64 URZ, [UR4+0x40], UR8 ;  /* 0x0000400804ff75b2 */ /* 0x0024620008000100 */
[----:B------:R2:W1:Y:S01]  /*07d0*/  SYNCS.EXCH.64 URZ, [UR4+0x58], UR6 ;  /* 0x0000580604ff75b2 */ /* 0x0004620008000100 */
[----:B------:R2:W1:Y:S01]  /*07e0*/  SYNCS.EXCH.64 URZ, [UR4+0x48], UR8 ;  /* 0x0000480804ff75b2 */ /* 0x0004620008000100 */
[----:B------:R2:W1:Y:S01]  /*07f0*/  SYNCS.EXCH.64 URZ, [UR4+0x60], UR6 ;  /* 0x0000600604ff75b2 */ /* 0x0004620008000100 */
[----:B------:R2:W1:Y:S01]  /*0800*/  SYNCS.EXCH.64 URZ, [UR4+0x50], UR8 ;  /* 0x0000500804ff75b2 */ /* 0x0004620008000100 */
[----:B------:R2:W1:Y:S02]  /*0810*/  SYNCS.EXCH.64 URZ, [UR4+0x68], UR6 ;  /* 0x0000680604ff75b2 */ /* 0x0004640008000100 */
[----:B--2---:R-:W-:Y:S01]  /*0820*/  NOP ;  /* 0x0000000000007918 */ /* 0x004fe20000000000 */
.L_x_10:
[----:B------:R-:W2:Y:S01]  /*0830*/  SHFL.IDX PT, R2, R80, RZ, 0x1f ;  /* 0x00001fff50027589 */ /* 0x000ea200000e0000 */
[----:B------:R-:W-:Y:S01]  /*0840*/  NOP ;  /* 0x0000000000007918 */ /* 0x000fe20000000000 */
[----:B--2---:R-:W-:-:S13]  /*0850*/  ISETP.NE.AND P0, PT, R2, 0x3, PT ;  /* 0x000000030200780c */ /* 0x004fda0003f05270 */
[----:B------:R-:W-:Y:S05]  /*0860*/  @P0 BRA `(.L_x_11) ;  /* 0x0000000000300947 */ /* 0x000fea0003800000 */
[----:B-1----:R-:W1:Y:S01]  /*0870*/  S2UR UR4, SR_CgaCtaId ;  /* 0x00000000000479c3 */ /* 0x002e620000008800 */
[----:B------:R-:W-:Y:S01]  /*0880*/  UMOV UR6, 0x400 ;  /* 0x0000040000067882 */ /* 0x000fe20000000000 */
[----:B------:R-:W-:Y:S01]  /*0890*/  UMOV UR5, 0x20 ;  /* 0x0000002000057882 */ /* 0x000fe20000000000 */
[----:B------:R-:W-:Y:S01]  /*08a0*/  ELECT P0, URZ, PT ;  /* 0x0000000000ff782f */ /* 0x000fe20003800000 */
[----:B-1----:R-:W-:Y:S02]  /*08b0*/  ULEA UR6, UR4, UR6, 0x18 ;  /* 0x0000000604067291 */ /* 0x002fe4000f8ec0ff */
[----:B------:R-:W-:-:S04]  /*08c0*/  UIADD3 UR4, UPT, UPT, -UR5, 0x100000, URZ ;  /* 0x0010000005047890 */ /* 0x000fc8000fffe1ff */
[----:B------:R-:W-:Y:S02]  /*08d0*/  USHF.L.U32 UR5, UR4, 0xb, URZ ;  /* 0x0000000b04057899 */ /* 0x000fe400080006ff */
[----:B------:R-:W-:Y:S01]  /*08e0*/  USHF.L.U32 UR4, UR4, 0x1, URZ ;  /* 0x0000000104047899 */ /* 0x000fe200080006ff */
[----:B------:R-:W1:Y:S11]  /*08f0*/  FENCE.VIEW.ASYNC.S ;  /* 0x00000000000073c6 */ /* 0x000e760000000000 */
[----:B-1----:R2:W1:Y:S01]  /*0900*/  SYNCS.EXCH.64 URZ, [UR6+0x70], UR4 ;  /* 0x0000700406ff75b2 */ /* 0x0024620008000100 */
[----:B------:R2:W1:Y:S02]  /*0910*/  SYNCS.EXCH.64 URZ, [UR6+0x78], UR4 ;  /* 0x0000780406ff75b2 */ /* 0x0004640008000100 */
[----:B--2---:R-:W-:Y:S01]  /*0920*/  NOP ;  /* 0x0000000000007918 */ /* 0x004fe20000000000 */
.L_x_11:
[----:B------:R-:W2:Y:S01]  /*0930*/  SHFL.IDX PT, R2, R80, RZ, 0x1f ;  /* 0x00001fff50027589 */ /* 0x000ea200000e0000 */
[----:B------:R-:W-:Y:S01]  /*0940*/  NOP ;  /* 0x0000000000007918 */ /* 0x000fe20000000000 */
[----:B--2---:R-:W-:-:S13]  /*0950*/  ISETP.NE.AND P0, PT, R2, 0x4, PT ;  /* 0x000000040200780c */ /* 0x004fda0003f05270 */
[----:B------:R-:W-:Y:S05]  /*0960*/  @P0 BRA `(.L_x_12) ;  /* 0x00000000004c0947 */ /* 0x000fea0003800000 */
[----:B-1----:R-:W1:Y:S01]  /*0970*/  S2UR UR6, SR_CgaCtaId ;  /* 0x00000000000679c3 */ /* 0x002e620000008800 */
[----:B------:R-:W-:Y:S01]  /*0980*/  UMOV UR4, 0x1e0 ;  /* 0x000001e000047882 */ /* 0x000fe20000000000 */
[----:B------:R-:W-:Y:S01]  /*0990*/  UMOV UR5, 0x400 ;  /* 0x0000040000057882 */ /* 0x000fe20000000000 */
[----:B------:R-:W-:Y:S01]  /*09a0*/  USEL UR4, UR4, 0x1a0, UP1 ;  /* 0x000001a004047887 */ /* 0x000fe20008800000 */
[----:B------:R-:W-:Y:S01]  /*09b0*/  UMOV UR8, 0x1 ;  /* 0x0000000100087882 */ /* 0x000fe20000000000 */
[----:B------:R-:W-:Y:S01]  /*09c0*/  ELECT P0, URZ, PT ;  /* 0x0000000000ff782f */ /* 0x000fe20003800000 */
[----:B------:R-:W-:-:S04]  /*09d0*/  UIADD3 UR8, UPT, UPT, -UR8, 0x100000, URZ ;  /* 0x0010000008087890 */ /* 0x000fc8000fffe1ff */
[----:B------:R-:W-:Y:S02]  /*09e0*/  USHF.L.U32 UR9, UR8, 0xb, URZ ;  /* 0x0000000b08097899 */ /* 0x000fe400080006ff */
[----:B------:R-:W-:Y:S02]  /*09f0*/  USHF.L.U32 UR8, UR8, 0x1, URZ ;  /* 0x0000000108087899 */ /* 0x000fe400080006ff */
[----:B-1----:R-:W-:Y:S02]  /*0a00*/  ULEA UR6, UR6, UR5, 0x18 ;  /* 0x0000000506067291 */ /* 0x002fe4000f8ec0ff */
[----:B------:R-:W-:-:S04]  /*0a10*/  UIADD3 UR4, UPT, UPT, -UR4, 0x100000, URZ ;  /* 0x0010000004047890 */ /* 0x000fc8000fffe1ff */
[----:B------:R-:W-:Y:S02]  /*0a20*/  USHF.L.U32 UR5, UR4, 0xb, URZ ;  /* 0x0000000b04057899 */ /* 0x000fe400080006ff */
[----:B------:R-:W-:Y:S01]  /*0a30*/  USHF.L.U32 UR4, UR4, 0x1, URZ ;  /* 0x0000000104047899 */ /* 0x000fe200080006ff */
[----:B------:R-:W1:Y:S03]  /*0a40*/  FENCE.VIEW.ASYNC.S ;  /* 0x00000000000073c6 */ /* 0x000e660000000000 */
[----:B-1----:R2:W1:Y:S08]  /*0a50*/  SYNCS.EXCH.64 URZ, [UR6+0x80], UR8 ;  /* 0x0000800806ff75b2 */ /* 0x0024700008000100 */
[----:B------:R2:W1:Y:S01]  /*0a60*/  SYNCS.EXCH.64 URZ, [UR6+0x90], UR4 ;  /* 0x0000900406ff75b2 */ /* 0x0004620008000100 */
[----:B------:R2:W1:Y:S01]  /*0a70*/  SYNCS.EXCH.64 URZ, [UR6+0x88], UR8 ;  /* 0x0000880806ff75b2 */ /* 0x0004620008000100 */
[----:B------:R2:W1:Y:S02]  /*0a80*/  SYNCS.EXCH.64 URZ, [UR6+0x98], UR4 ;  /* 0x0000980406ff75b2 */ /* 0x0004640008000100 */
[----:B--2---:R-:W-:Y:S01]  /*0a90*/  NOP ;  /* 0x0000000000007918 */ /* 0x004fe20000000000 */
.L_x_12:
        /* <DEDUP_REMOVED lines=18> */
[----:B------:R2:W1:Y:S02]  /*0bc0*/  SYNCS.EXCH.64 URZ, [UR4+0xa8], UR6 ;  /* 0x0000a80604ff75b2 */ /* 0x0004640008000100 */
[----:B--2---:R-:W-:Y:S01]  /*0bd0*/  NOP ;  /* 0x0000000000007918 */ /* 0x004fe20000000000 */
.L_x_13:
[----:B------:R-:W2:Y:S01]  /*0be0*/  SHFL.IDX PT, R2, R80, RZ, 0x1f ;  /* 0x00001fff50027589 */ /* 0x000ea200000e0000 */
[----:B------:R-:W-:Y:S01]  /*0bf0*/  ISETP.NE.OR P1, PT, RZ, UR20, !P3 ;  /* 0x00000014ff007c0c */ /* 0x000fe2000df25670 */
[----:B------:R-:W-:Y:S01]  /*0c00*/  NOP ;  /* 0x0000000000007918 */ /* 0x000fe20000000000 */
[----:B--2---:R-:W-:-:S13]  /*0c10*/  ISETP.NE.AND P0, PT, R2, 0x3, PT ;  /* 0x000000030200780c */ /* 0x004fda0003f05270 */
[----:B------:R-:W-:Y:S05]  /*0c20*/  @P0 BRA `(.L_x_14) ;  /* 0x0000000000380947 */ /* 0x000fea0003800000 */
[----:B-1----:R-:W1:Y:S01]  /*0c30*/  S2UR UR4, SR_CgaCtaId ;  /* 0x00000000000479c3 */ /* 0x002e620000008800 */
[----:B------:R-:W-:Y:S01]  /*0c40*/  UMOV UR5, 0x400 ;  /* 0x0000040000057882 */ /* 0x000fe20000000000 */
[----:B------:R-:W-:Y:S01]  /*0c50*/  UMOV UR6, 0x20 ;  /* 0x0000002000067882 */ /* 0x000fe20000000000 */
[----:B------:R-:W-:Y:S01]  /*0c60*/  ELECT P0, URZ, PT ;  /* 0x0000000000ff782f */ /* 0x000fe20003800000 */
[----:B------:R-:W-:-:S04]  /*0c70*/  UIADD3 UR6, UPT, UPT, -UR6, 0x100000, URZ ;  /* 0x0010000006067890 */ /* 0x000fc8000fffe1ff */
[----:B------:R-:W-:Y:S02]  /*0c80*/  USHF.L.U32 UR7, UR6, 0xb, URZ ;  /* 0x0000000b06077899 */ /* 0x000fe400080006ff */
[----:B------:R-:W-:Y:S02]  /*0c90*/  USHF.L.U32 UR6, UR6, 0x1, URZ ;  /* 0x0000000106067899 */ /* 0x000fe400080006ff */
[----:B-1----:R-:W-:Y:S01]  /*0ca0*/  ULEA UR4, UR4, UR5, 0x18 ;  /* 0x0000000504047291 */ /* 0x002fe2000f8ec0ff */
[----:B------:R-:W1:Y:S11]  /*0cb0*/  FENCE.VIEW.ASYNC.S ;  /* 0x00000000000073c6 */ /* 0x000e760000000000 */
[----:B-1----:R2:W1:Y:S01]  /*0cc0*/  SYNCS.EXCH.64 URZ, [UR4+0xb0], UR6 ;  /* 0x0000b00604ff75b2 */ /* 0x0024620008000100 */
[----:B------:R2:W1:Y:S01]  /*0cd0*/  SYNCS.EXCH.64 URZ, [UR4+0xc0], UR6 ;  /* 0x0000c00604ff75b2 */ /* 0x0004620008000100 */
[----:B------:R2:W1:Y:S01]  /*0ce0*/  SYNCS.EXCH.64 URZ, [UR4+0xb8], UR6 ;  /* 0x0000b80604ff75b2 */ /* 0x0004620008000100 */
[----:B------:R2:W1:Y:S02]  /*0cf0*/  SYNCS.EXCH.64 URZ, [UR4+0xc8], UR6 ;  /* 0x0000c80604ff75b2 */ /* 0x0004640008000100 */
[----:B--2---:R-:W-:Y:S01]  /*0d00*/  NOP ;  /* 0x0000000000007918 */ /* 0x004fe20000000000 */
.L_x_14:
[----:B------:R-:W-:Y:S01]  /*0d10*/  VOTEU.ALL UP0, P1 ;  /* 0x0000000000ff7886 */ /* 0x000fe20000800000 */
[----:B-1----:R-:W-:Y:S01]  /*0d20*/  UMOV UR4, 0x80 ;  /* 0x0000008000047882 */ /* 0x002fe20000000000 */
[----:B------:R-:W-:Y:S01]  /*0d30*/  NOP ;  /* 0x0000000000007918 */ /* 0x000fe20000000000 */
[----:B------:R-:W-:Y:S01]  /*0d40*/  LOP3.LUT R2, R93, 0x1f, RZ, 0xc0, !PT ;  /* 0x0000001f5d027812 */ /* 0x000fe200078ec0ff */
[----:B------:R-:W-:Y:S01]  /*0d50*/  UISETP.NE.AND UP5, UPT, UR20, URZ, UPT ;  /* 0x000000ff1400728c */ /* 0x000fe2000bfa5270 */
[----:B------:R-:W1:Y:S01]  /*0d60*/  @!UP0 S2UR UR6, SR_CgaCtaId ;  /* 0x00000000000689c3 */ /* 0x000e620000008800 */
[----:B------:R-:W-:Y:S01]  /*0d70*/  @!UP0 UMOV UR7, 0x400 ;  /* 0x0000040000078882 */ /* 0x000fe20000000000 */
[----:B------:R-:W-:-:S04]  /*0d80*/  @!UP0 UIADD3 UR4, UPT, UPT, -UR4, 0x100000, URZ ;  /* 0x0010000004048890 */ /* 0x000fc8000fffe1ff */
[----:B------:R-:W-:Y:S02]  /*0d90*/  @!UP0 USHF.L.U32 UR5, UR4, 0xb, URZ ;  /* 0x0000000b04058899 */ /* 0x000fe400080006ff */
[----:B------:R-:W-:Y:S02]  /*0da0*/  @!UP0 USHF.L.U32 UR4, UR4, 0x1, URZ ;  /* 0x0000000104048899 */ /* 0x000fe400080006ff */
[----:B-1----:R-:W-:Y:S01]  /*0db0*/  @!UP0 ULEA UR6, UR6, UR7, 0x18 ;  /* 0x0000000706068291 */ /* 0x002fe2000f8ec0ff */
[----:B------:R-:W1:Y:S01]  /*0dc0*/  LDCU UR7, c[0x0][0x36c] ;  /* 0x00006d80ff0777ac */ /* 0x000e620008000800 */
[----:B------:R-:W-:Y:S01]  /*0dd0*/  VOTEU.ALL UP0, P1 ;  /* 0x0000000000ff7886 */ /* 0x000fe20000800000 */
[----:B------:R-:W2:Y:S09]  /*0de0*/  FENCE.VIEW.ASYNC.S ;  /* 0x00000000000073c6 */ /* 0x000eb20000000000 */
[----:B--2---:R2:W2:Y:S01]  /*0df0*/  @!UP0 SYNCS.EXCH.64 URZ, [UR6+0xd0], UR4 ;  /* 0x0000d00406ff85b2 */ /* 0x0044a20008000100 */
[----:B-1----:R-:W-:-:S09]  /*0e00*/  UISETP.EQ.U32.AND UP6, UPT, UR7, 0x1, UPT ;  /* 0x000000010700788c */ /* 0x002fd2000bfc2070 */
[----:B------:R-:W-:Y:S05]  /*0e10*/  BRA.U !UP6, `(.L_x_15) ;  /* 0x000000010e087547 */ /* 0x000fea000b800000 */
[----:B--234-:R-:W-:Y:S01]  /*0e20*/  UCGABAR_ARV ;  /* 0x00000000000079c7 */ /* 0x01cfe20008000000 */
[----:B------:R-:W-:Y:S05]  /*0e30*/  BRA `(.L_x_16) ;  /* 0x0000000000047947 */ /* 0x000fea0003800000 */
.L_x_15:
[----:B--234-:R-:W-:Y:S01]  /*0e40*/  NOP ;  /* 0x0000000000007918 */ /* 0x01cfe20000000000 */
.L_x_16:
[----:B------:R-:W1:Y:S01]  /*0e50*/  S2UR UR11, SR_CTAID.X ;  /* 0x00000000000b79c3 */ /* 0x000e620000002500 */
[----:B------:R-:W-:-:S05]  /*0e60*/  CS2R.32 R78, SR_CgaSize ;  /* 0x00000000004e7805 */ /* 0x000fca0000008a00 */
[----:B------:R-:W-:-:S05]  /*0e70*/  IMAD R78, R78, -0xa0, RZ ;  /* 0xffffff604e4e7824 */ /* 0x000fca00078e02ff */
[----:B------:R-:W-:-:S14]  /*0e80*/  R2UR UR5, R78 ;  /* 0x000000004e0572ca */ /* 0x000fdc00000e0000 */
[----:B------:R-:W2:Y:S01]  /*0e90*/  LDCU UR5, c[0x0][UR5+0x2b0] ;  /* 0x00005600050577ac */ /* 0x000ea20008000800 */
[----:B------:R-:W-:-:S05]  /*0ea0*/  CS2R.32 R78, SR_CgaSize ;  /* 0x00000000004e7805 */ /* 0x000fca0000008a00 */
[----:B------:R-:W-:-:S05]  /*0eb0*/  IMAD R78, R78, -0xa0, RZ ;  /* 0xffffff604e4e7824 */ /* 0x000fca00078e02ff */
[----:B------:R-:W-:-:S14]  /*0ec0*/  R2UR UR4, R78 ;  /* 0x000000004e0472ca */ /* 0x000fdc00000e0000 */
[----:B------:R-:W3:Y:S01]  /*0ed0*/  LDCU UR4, c[0x0][UR4+0x2b4] ;  /* 0x00005680040477ac */ /* 0x000ee20008000800 */
[----:B------:R-:W4:Y:S01]  /*0ee0*/  S2UR UR25, SR_CTAID.Y ;  /* 0x00000000001979c3 */ /* 0x000f220000002600 */
[----:B------:R-:W2:Y:S01]  /*0ef0*/  LDCU UR21, c[0x0][0xd24] ;  /* 0x0001a480ff1577ac */ /* 0x000ea20008000800 */
[----:B------:R-:W2:Y:S01]  /*0f00*/  LDCU UR44, c[0x0][0xd24] ;  /* 0x0001a480ff2c77ac */ /* 0x000ea20008000800 */
[----:B------:R-:W-:-:S05]  /*0f10*/  CS2R.32 R3, SR_CgaSize ;  /* 0x0000000000037805 */ /* 0x000fca0000008a00 */
[----:B------:R-:W-:-:S06]  /*0f20*/  IMAD R3, R3, -0xa0, RZ ;  /* 0xffffff6003037824 */ /* 0x000fcc00078e02ff */
[----:B------:R-:W3:Y:S01]  /*0f30*/  LDC R3, c[0x0][R3+0x2a0] ;  /* 0x0000a80003037b82 */ /* 0x000ee20000000800 */
[----:B------:R-:W3:Y:S01]  /*0f40*/  LDCU UR23, c[0x0][0xd30] ;  /* 0x0001a600ff1777ac */ /* 0x000ee20008000800 */
[----:B-1----:R-:W-:Y:S02]  /*0f50*/  I2FP.F32.U32 R6, UR11 ;  /* 0x0000000b00067c45 */ /* 0x002fe40008201000 */
[----:B------:R-:W-:-:S05]  /*0f60*/  CS2R.32 R4, SR_CgaSize ;  /* 0x0000000000047805 */ /* 0x000fca0000008a00 */
[----:B------:R-:W-:-:S06]  /*0f70*/  IMAD R4, R4, -0xa0, RZ ;  /* 0xffffff6004047824 */ /* 0x000fcc00078e02ff */
[----:B------:R-:W1:Y:S01]  /*0f80*/  LDC R4, c[0x0][R4+0x2a4] ;  /* 0x0000a90004047b82 */ /* 0x000e620000000800 */
[----:B--2---:R-:W-:Y:S01]  /*0f90*/  UISETP.GE.AND UP0, UPT, UR21, 0x1, UPT ;  /* 0x000000011500788c */ /* 0x004fe2000bf06270 */
[----:B------:R-:W-:Y:S01]  /*0fa0*/  FMUL R6, R6, UR5 ;  /* 0x0000000506067c20 */ /* 0x000fe20008400000 */
[----:B----4-:R-:W-:-:S03]  /*0fb0*/  I2FP.F32.U32 R5, UR25 ;  /* 0x0000001900057c45 */ /* 0x010fc60008201000 */
[----:B------:R-:W2:Y:S02]  /*0fc0*/  F2I.U32.TRUNC.NTZ R78, R6 ;  /* 0x00000006004e7305 */ /* 0x000ea4000020f000 */
[----:B------:R-:W4:Y:S01]  /*0fd0*/  S2UR UR36, SR_CTAID.Z ;  /* 0x00000000002479c3 */ /* 0x000f220000002700 */
[----:B---3--:R-:W-:-:S05]  /*0fe0*/  FMUL R5, R5, UR4 ;  /* 0x0000000405057c20 */ /* 0x008fca0008400000 */
[----:B------:R-:W3:Y:S01]  /*0ff0*/  F2I.U32.TRUNC.NTZ R73, R5 ;  /* 0x0000000500497305 */ /* 0x000ee2000020f000 */
[----:B--2---:R-:W-:-:S05]  /*1000*/  IADD3 R78, PT, PT, -R78, RZ, RZ ;  /* 0x000000ff4e4e7210 */ /* 0x004fca0007ffe1ff */
[----:B------:R-:W-:Y:S01]  /*1010*/  IMAD R78, R3, R78, UR11 ;  /* 0x0000000b034e7e24 */ /* 0x000fe2000f8e024e */
[----:B------:R-:W-:Y:S02]  /*1020*/  PRMT R3, RZ, 0x7610, R3 ;  /* 0x00007610ff037816 */ /* 0x000fe40000000003 */
[----:B---3--:R-:W-:-:S05]  /*1030*/  IADD3 R73, PT, PT, -R73, RZ, RZ ;  /* 0x000000ff49497210 */ /* 0x008fca0007ffe1ff */
[----:B-1----:R-:W-:Y:S01]  /*1040*/  IMAD R73, R4, R73, UR25 ;  /* 0x0000001904497e24 */ /* 0x002fe2000f8e0249 */
[----:B----4-:R-:W-:Y:S06]  /*1050*/  BRA.U UP5, `(.L_x_17) ;  /* 0x0000000105207547 */ /* 0x010fec000b800000 */
[C---:B------:R-:W-:Y:S02]  /*1060*/  ISETP.NE.AND P1, PT, R73.reuse, 0x1, PT ;  /* 0x000000014900780c */ /* 0x040fe40003f25270 */
[----:B------:R-:W-:Y:S02]  /*1070*/  ISETP.NE.AND P0, PT, R73, RZ, PT ;  /* 0x000000ff4900720c */ /* 0x000fe40003f05270 */
[C---:B------:R-:W-:Y:S02]  /*1080*/  ISETP.NE.AND P2, PT, R78.reuse, RZ, PT ;  /* 0x000000ff4e00720c */ /* 0x040fe40003f45270 */
[----:B------:R-:W-:Y:S02]  /*1090*/  SEL R3, RZ, 0x2, P1 ;  /* 0x00000002ff037807 */ /* 0x000fe40000800000 */
[----:B------:R-:W-:Y:S02]  /*10a0*/  ISETP.EQ.OR P0, PT, R78, RZ, !P0 ;  /* 0x000000ff4e00720c */ /* 0x000fe40004702670 */
[----:B------:R-:W-:-:S02]  /*10b0*/  SEL R3, R3, 0x2, P2 ;  /* 0x0000000203037807 */ /* 0x000fc40001000000 */
[----:B------:R-:W-:-:S05]  /*10c0*/  SEL R4, RZ, 0x1, !P0 ;  /* 0x00000001ff047807 */ /* 0x000fca0004000000 */
[----:B------:R-:W-:Y:S02]  /*10d0*/  IMAD.IADD R3, R4, 0x1, R3 ;  /* 0x0000000104037824 */ /* 0x000fe400078e0203 */
.L_x_17:
[----:B------:R-:W-:Y:S05]  /*10e0*/  BRA.U !UP0, `(.L_x_18) ;  /* 0x0000000108d47547 */ /* 0x000fea000b800000 */
[----:B------:R-:W1:Y:S01]  /*10f0*/  LDCU.128 UR16, c[0x0][0xd10] ;  /* 0x0001a200ff1077ac */ /* 0x000e620008000c00 */
[----:B------:R-:W2:Y:S01]  /*1100*/  LDCU UR6, c[0x0][0x370] ;  /* 0x00006e00ff0677ac */ /* 0x000ea20008000800 */
[----:B------:R-:W3:Y:S01]  /*1110*/  LDCU UR7, c[0x0][0x374] ;  /* 0x00006e80ff0777ac */ /* 0x000ee20008000800 */
[----:B------:R-:W4:Y:S01]  /*1120*/  LDCU UR22, c[0x0][0xd0c] ;  /* 0x0001a180ff1677ac */ /* 0x000f220008000800 */
[----:B------:R-:W4:Y:S01]  /*1130*/  LDCU UR10, c[0x0][0xd20] ;  /* 0x0001a400ff0a77ac */ /* 0x000f220008000800 */
[----:B------:R-:W4:Y:S01]  /*1140*/  LDCU.64 UR8, c[0x0][0xd28] ;  /* 0x0001a500ff0877ac */ /* 0x000f220008000a00 */
[----:B-1----:R-:W-:Y:S02]  /*1150*/  UISETP.NE.AND UP4, UPT, UR18, 0x1, UPT ;  /* 0x000000011200788c */ /* 0x002fe4000bf85270 */
[----:B---3--:R-:W-:Y:S02]  /*1160*/  UIMAD.WIDE.U32 UR12, UR7, UR19, URZ ;  /* 0x00000013070c72a5 */ /* 0x008fe4000f8e00ff */
[----:B--2---:R-:W-:-:S02]  /*1170*/  UIMAD.WIDE.U32 UR14, UR6, UR16, URZ ;  /* 0x00000010060e72a5 */ /* 0x004fc4000f8e00ff */
[----:B----4-:R-:W-:Y:S02]  /*1180*/  UISETP.NE.AND UP0, UPT, UR22, 0x1, UPT ;  /* 0x000000011600788c */ /* 0x010fe4000bf05270 */
[----:B------:R-:W-:Y:S01]  /*1190*/  UIMAD.WIDE.U32 UR4, UR11, UR16, URZ ;  /* 0x000000100b0472a5 */ /* 0x000fe2000f8e00ff */
[----:B------:R-:W-:Y:S02]  /*11a0*/  UMOV UR12, UR13 ;  /* 0x0000000d000c7c82 */ /* 0x000fe40008000000 */
[----:B------:R-:W-:Y:S01]  /*11b0*/  UMOV UR14, UR15 ;  /* 0x0000000f000e7c82 */ /* 0x000fe20008000000 */
[----:B------:R-:W-:Y:S02]  /*11c0*/  @UP4 USHF.R.U32.HI UR7, URZ, UR10, UR12 ;  /* 0x0000000aff074299 */ /* 0x000fe4000801160c */
[----:B------:R-:W-:Y:S01]  /*11d0*/  UISETP.NE.AND UP3, UPT, UR21, 0x1, UPT ;  /* 0x000000011500788c */ /* 0x000fe2000bf65270 */
[----:B------:R-:W-:Y:S02]  /*11e0*/  UMOV UR4, UR5 ;  /* 0x0000000500047c82 */ /* 0x000fe40008000000 */
[----:B------:R-:W-:-:S02]  /*11f0*/  @UP0 USHF.R.U32.HI UR6, URZ, UR17, UR14 ;  /* 0x00000011ff060299 */ /* 0x000fc4000801160e */
[----:B------:R-:W-:Y:S02]  /*1200*/  USHF.R.U32.HI UR4, URZ, UR17, UR4 ;  /* 0x00000011ff047299 */ /* 0x000fe40008011604 */
[----:B------:R-:W-:Y:S02]  /*1210*/  UIMAD.WIDE.U32 UR14, UR25, UR19, URZ ;  /* 0x00000013190e72a5 */ /* 0x000fe4000f8e00ff */
[----:B------:R-:W-:Y:S02]  /*1220*/  UIMAD.WIDE.U32 UR12, UR7, UR8, URZ ;  /* 0x00000008070c72a5 */ /* 0x000fe4000f8e00ff */
[----:B------:R-:W-:Y:S02]  /*1230*/  UIMAD.WIDE.U32 UR16, UR6, UR8, URZ ;  /* 0x00000008061072a5 */ /* 0x000fe4000f8e00ff */
[----:B------:R-:W-:-:S03]  /*1240*/  USEL UR5, UR11, UR4, !UP0 ;  /* 0x000000040b057287 */ /* 0x000fc6000c000000 */
[----:B------:R-:W-:Y:S01]  /*1250*/  UMOV UR4, UR15 ;  /* 0x0000000f00047c82 */ /* 0x000fe20008000000 */
[----:B------:R-:W-:Y:S01]  /*1260*/  UMOV UR12, UR13 ;  /* 0x0000000d000c7c82 */ /* 0x000fe20008000000 */
[----:B------:R-:W-:Y:S02]  /*1270*/  USHF.R.U32.HI UR4, URZ, UR10, UR4 ;  /* 0x0000000aff047299 */ /* 0x000fe40008011604 */
[----:B------:R-:W-:Y:S01]  /*1280*/  @UP3 USHF.R.U32.HI UR7, URZ, UR9, UR12 ;  /* 0x00000009ff073299 */ /* 0x000fe2000801160c */
[----:B------:R-:W-:Y:S01]  /*1290*/  UMOV UR16, UR17 ;  /* 0x0000001100107c82 */ /* 0x000fe20008000000 */
[----:B------:R-:W-:Y:S02]  /*12a0*/  USEL UR4, UR25, UR4, !UP4 ;  /* 0x0000000419047287 */ /* 0x000fe4000e000000 */
[----:B------:R-:W-:Y:S02]  /*12b0*/  @UP3 USHF.R.U32.HI UR6, URZ, UR9, UR16 ;  /* 0x00000009ff063299 */ /* 0x000fe40008011610 */
[----:B------:R-:W-:-:S02]  /*12c0*/  UIMAD UR7, UR7, UR21, URZ ;  /* 0x00000015070772a4 */ /* 0x000fc4000f8e02ff */
[----:B------:R-:W-:Y:S02]  /*12d0*/  UIMAD UR10, UR6, UR21, URZ ;  /* 0x00000015060a72a4 */ /* 0x000fe4000f8e02ff */
[----:B------:R-:W-:Y:S02]  /*12e0*/  UISETP.GE.AND UP0, UPT, UR4, UR7, UPT ;  /* 0x000000070400728c */ /* 0x000fe4000bf06270 */
[----:B------:R-:W-:Y:S02]  /*12f0*/  UIMAD.WIDE.U32 UR12, UR4, UR8, URZ ;  /* 0x00000008040c72a5 */ /* 0x000fe4000f8e00ff */
[----:B------:R-:W-:Y:S02]  /*1300*/  UISETP.GE.OR UP0, UPT, UR5, UR10, UP0 ;  /* 0x0000000a0500728c */ /* 0x000fe40008706670 */
[----:B------:R-:W-:Y:S02]  /*1310*/  UIMAD.WIDE.U32 UR14, UR5, UR8, URZ ;  /* 0x00000008050e72a5 */ /* 0x000fe4000f8e00ff */
[----:B------:R-:W-:Y:S01]  /*1320*/  UIADD3 UR10, UPT, UPT, -UR4, URZ, URZ ;  /* 0x000000ff040a7290 */ /* 0x000fe2000fffe1ff */
[----:B------:R-:W-:Y:S01]  /*1330*/  UMOV UR8, UR13 ;  /* 0x0000000d00087c82 */ /* 0x000fe20008000000 */
[----:B------:R-:W-:-:S02]  /*1340*/  UIADD3 UR12, UPT, UPT, -UR5, URZ, URZ ;  /* 0x000000ff050c7290 */ /* 0x000fc4000fffe1ff */
[----:B------:R-:W-:-:S03]  /*1350*/  USHF.R.U32.HI UR8, URZ, UR9, UR8 ;  /* 0x00000009ff087299 */ /* 0x000fc60008011608 */
[----:B------:R-:W-:Y:S01]  /*1360*/  @!UP0 UMOV UR7, UR15 ;  /* 0x0000000f00078c82 */ /* 0x000fe20008000000 */
[----:B------:R-:W-:Y:S02]  /*1370*/  UIMAD UR25, UR18, UR10, UR25 ;  /* 0x0000000a121972a4 */ /* 0x000fe4000f8e0219 */
[----:B------:R-:W-:Y:S02]  /*1380*/  USEL UR8, UR4, UR8, !UP3 ;  /* 0x0000000804087287 */ /* 0x000fe4000d800000 */
[----:B------:R-:W-:Y:S02]  /*1390*/  @!UP0 USHF.R.U32.HI UR7, URZ, UR9, UR7 ;  /* 0x00000009ff078299 */ /* 0x000fe40008011607 */
[----:B------:R-:W-:Y:S02]  /*13a0*/  UIADD3 UR9, UPT, UPT, -UR8, URZ, URZ ;  /* 0x000000ff08097290 */ /* 0x000fe4000fffe1ff */
[----:B------:R-:W-:Y:S02]  /*13b0*/  @!UP0 USEL UR7, UR5, UR7, !UP3 ;  /* 0x0000000705078287 */ /* 0x000fe4000d800000 */
[----:B------:R-:W-:-:S02]  /*13c0*/  UIMAD UR9, UR21, UR9, UR4 ;  /* 0x00000009150972a4 */ /* 0x000fc4000f8e0204 */
[----:B------:R-:W-:Y:S02]  /*13d0*/  @!UP0 UIADD3 UR8, UPT, UPT, UR8, -UR7, URZ ;  /* 0x8000000708088290 */ /* 0x000fe4000fffe0ff */
[----:B------:R-:W-:Y:S02]  /*13e0*/  @!UP0 UIMAD UR6, UR9, UR6, UR7 ;  /* 0x00000006090682a4 */ /* 0x000fe4000f8e0207 */
[----:B------:R-:W-:Y:S02]  /*13f0*/  @!UP0 UIMAD UR4, UR8, UR21, UR5 ;  /* 0x00000015080482a4 */ /* 0x000fe4000f8e0205 */
[----:B------:R-:W-:Y:S02]  /*1400*/  UIMAD UR11, UR22, UR12, UR11 ;  /* 0x0000000c160b72a4 */ /* 0x000fe4000f8e020b */
[----:B------:R-:W-:Y:S01]  /*1410*/  UIMAD UR25, UR4, UR18, UR25 ;  /* 0x00000012041972a4 */ /* 0x000fe2000f8e0219 */
[----:B------:R-:W-:Y:S02]  /*1420*/  @!UP0 UMOV UR5, UR6 ;  /* 0x0000000600058c82 */ /* 0x000fe40008000000 */
[----:B------:R-:W-:-:S12]  /*1430*/  UIMAD UR11, UR5, UR22, UR11 ;  /* 0x00000016050b72a4 */ /* 0x000fd8000f8e020b */
.L_x_18:
[----:B------:R-:W-:Y:S02]  /*1440*/  UISETP.NE.AND UP3, UPT, UR23, 0x1, UPT ;  /* 0x000000011700788c */ /* 0x000fe4000bf65270 */
[----:B------:R-:W-:-:S07]  /*1450*/  UISETP.NE.AND UP0, UPT, UR20, 0x2, UPT ;  /* 0x000000021400788c */ /* 0x000fce000bf05270 */
[----:B------:R-:W-:Y:S05]  /*1460*/  BRA.U UP3, `(.L_x_19) ;  /* 0x0000000103407547 */ /* 0x000fea000b800000 */
[----:B------:R-:W1:Y:S01]  /*1470*/  LDCU.128 UR12, c[0x0][0xd10] ;  /* 0x0001a200ff0c77ac */ /* 0x000e620008000c00 */
[----:B------:R-:W2:Y:S01]  /*1480*/  LDCU UR8, c[0x0][0xd0c] ;  /* 0x0001a180ff0877ac */ /* 0x000ea20008000800 */
[----:B------:R-:W3:Y:S01]  /*1490*/  LDCU UR9, c[0x0][0xd20] ;  /* 0x0001a400ff0977ac */ /* 0x000ee20008000800 */
[----:B-1----:R-:W-:Y:S02]  /*14a0*/  UIMAD.WIDE.U32 UR4, UR11, UR12, URZ ;  /* 0x0000000c0b0472a5 */ /* 0x002fe4000f8e00ff */
[----:B------:R-:W-:Y:S02]  /*14b0*/  UIMAD.WIDE.U32 UR6, UR25, UR15, URZ ;  /* 0x0000000f190672a5 */ /* 0x000fe4000f8e00ff */
[----:B--2---:R-:W-:Y:S02]  /*14c0*/  UISETP.NE.AND UP3, UPT, UR8, 0x1, UPT ;  /* 0x000000010800788c */ /* 0x004fe4000bf65270 */
[----:B------:R-:W-:-:S03]  /*14d0*/  USHF.R.U32.HI UR5, URZ, UR13, UR5 ;  /* 0x0000000dff057299 */ /* 0x000fc60008011605 */
[----:B------:R-:W-:Y:S01]  /*14e0*/  UMOV UR4, UR7 ;  /* 0x0000000700047c82 */ /* 0x000fe20008000000 */
[----:B------:R-:W-:Y:S02]  /*14f0*/  USEL UR5, UR11, UR5, !UP3 ;  /* 0x000000050b057287 */ /* 0x000fe4000d800000 */
[----:B------:R-:W-:Y:S02]  /*1500*/  UISETP.NE.AND UP3, UPT, UR14, 0x1, UPT ;  /* 0x000000010e00788c */ /* 0x000fe4000bf65270 */
[----:B---3--:R-:W-:-:S04]  /*1510*/  USHF.R.U32.HI UR4, URZ, UR9, UR4 ;  /* 0x00000009ff047299 */ /* 0x008fc80008011604 */
[----:B------:R-:W-:-:S04]  /*1520*/  USEL UR4, UR25, UR4, !UP3 ;  /* 0x0000000419047287 */ /* 0x000fc8000d800000 */
[----:B------:R-:W-:Y:S02]  /*1530*/  UIADD3 UR6, UPT, UPT, UR5, -UR4, URZ ;  /* 0x8000000405067290 */ /* 0x000fe4000fffe0ff */
[----:B------:R-:W-:Y:S02]  /*1540*/  UIADD3 UR4, UPT, UPT, -UR5, UR4, URZ ;  /* 0x0000000405047290 */ /* 0x000fe4000fffe1ff */
[----:B------:R-:W-:Y:S02]  /*1550*/  UIMAD UR25, UR6, UR14, UR25 ;  /* 0x0000000e061972a4 */ /* 0x000fe4000f8e0219 */
[----:B------:R-:W-:-:S12]  /*1560*/  UIMAD UR11, UR4, UR8, UR11 ;  /* 0x00000008040b72a4 */ /* 0x000fd8000f8e020b */
.L_x_19:
[----:B------:R-:W-:Y:S05]  /*1570*/  BRA.U !UP6, `(.L_x_20) ;  /* 0x000000010e0c7547 */ /* 0x000fea000b800000 */
[----:B------:R-:W-:Y:S01]  /*1580*/  UCGABAR_WAIT ;  /* 0x0000000000007dc7 */ /* 0x000fe20008000000 */
[----:B------:R-:W-:Y:S01]  /*1590*/  CCTL.IVALL ;  /* 0x00000000ff00798f */ /* 0x000fe20002000000 */
[----:B------:R-:W-:Y:S05]  /*15a0*/  BRA `(.L_x_21) ;  /* 0x0000000000047947 */ /* 0x000fea0003800000 */
.L_x_20:
[----:B------:R-:W-:Y:S06]  /*15b0*/  BAR.SYNC.DEFER_BLOCKING 0x0 ;  /* 0x0000000000007b1d */ /* 0x000fec0000010000 */
.L_x_21:
[----:B------:R-:W1:Y:S01]  /*15c0*/  LDCU UR5, c[0x0][0x38c] ;  /* 0x00007180ff0577ac */ /* 0x000e620008000800 */
[----:B------:R-:W2:Y:S01]  /*15d0*/  S2UR UR38, SR_CgaCtaId ;  /* 0x00000000002679c3 */ /* 0x000ea20000008800 */
[----:B-1----:R-:W-:-:S04]  /*15e0*/  UIADD3 UR5, UPT, UPT, UR5, 0x3f, URZ ;  /* 0x0000003f05057890 */ /* 0x002fc8000fffe0ff */
[----:B------:R-:W-:-:S04]  /*15f0*/  USHF.R.S32.HI UR4, URZ, 0x1f, UR5 ;  /* 0x0000001fff047899 */ /* 0x000fc80008011405 */
[----:B------:R-:W-:-:S04]  /*1600*/  ULEA.HI UR4, UR4, UR5, URZ, 0x6 ;  /* 0x0000000504047291 */ /* 0x000fc8000f8f30ff */
[----:B------:R-:W-:Y:S01]  /*1610*/  USHF.R.S32.HI UR34, URZ, 0x6, UR4 ;  /* 0x00000006ff227899 */ /* 0x000fe20008011404 */
[----:B--2---:R-:W-:Y:S11]  /*1620*/  BRA.U UP0, `(.L_x_22) ;  /* 0x0000000d00fc7547 */ /* 0x004ff6000b800000 */
[----:B------:R-:W1:Y:S01]  /*1630*/  S2UR UR48, SR_CgaCtaId ;  /* 0x00000000003079c3 */ /* 0x000e620000008800 */
[----:B------:R-:W-:Y:S01]  /*1640*/  R2UR UR46, R78 ;  /* 0x000000004e2e72ca */ /* 0x000fe200000e0000 */
[----:B------:R-:W-:Y:S01]  /*1650*/  UISETP.LT.AND UP0, UPT, UR34, 0x1, UPT ;  /* 0x000000012200788c */ /* 0x000fe2000bf01270 */
[----:B------:R-:W-:Y:S01]  /*1660*/  R2UR UR41, R73 ;  /* 0x00000000492972ca */ /* 0x000fe200000e0000 */
[----:B------:R-:W-:Y:S01]  /*1670*/  USHF.L.U32 UR10, UR38, 0x7, URZ ;  /* 0x00000007260a7899 */ /* 0x000fe200080006ff */
[----:B------:R-:W-:Y:S01]  /*1680*/  PLOP3.LUT P1, PT, PT, PT, UP1, 0x80, 0x8 ;  /* 0x000000000008781c */ /* 0x000fe20003f2f018 */
[----:B------:R-:W-:Y:S01]  /*1690*/  USHF.L.U32 UR21, UR38, 0xa, URZ ;  /* 0x0000000a26157899 */ /* 0x000fe200080006ff */
[----:B------:R-:W-:Y:S01]  /*16a0*/  ISETP.NE.OR P3, PT, R0, 0x2, !P3 ;  /* 0x000000020000780c */ /* 0x000fe20005f65670 */
[----:B------:R-:W-:Y:S01]  /*16b0*/  USHF.L.U32 UR4, UR38, 0x6, URZ ;  /* 0x0000000626047899 */ /* 0x000fe200080006ff */
[----:B------:R-:W-:Y:S01]  /*16c0*/  PLOP3.LUT P1, PT, P1, PT, PT, 0x8, 0x80 ;  /* 0x000000000080781c */ /* 0x000fe20000f2e170 */
[----:B------:R-:W-:Y:S01]  /*16d0*/  USHF.L.U32 UR15, UR38, 0xb, URZ ;  /* 0x0000000b260f7899 */ /* 0x000fe200080006ff */
[----:B------:R-:W-:Y:S01]  /*16e0*/  IMAD.MOV.U32 R12, RZ, RZ, 0x1 ;  /* 0x00000001ff0c7424 */ /* 0x000fe200078e00ff */
[----:B------:R-:W-:Y:S01]  /*16f0*/  CS2R R10, SRZ ;  /* 0x00000000000a7805 */ /* 0x000fe2000001ff00 */
[----:B------:R-:W-:Y:S01]  /*1700*/  IMAD.MOV.U32 R9, RZ, RZ, RZ ;  /* 0x000000ffff097224 */ /* 0x000fe200078e00ff */
[----:B------:R-:W2:Y:S01]  /*1710*/  LDCU UR40, c[0x0][0x370] ;  /* 0x00006e00ff2877ac */ /* 0x000ea20008000800 */
[----:B------:R-:W-:Y:S01]  /*1720*/  IMAD.MOV.U32 R8, RZ, RZ, 0x1 ;  /* 0x00000001ff087424 */ /* 0x000fe200078e00ff */
[----:B------:R-:W3:Y:S01]  /*1730*/  LDCU.64 UR42, c[0x0][0x348] ;  /* 0x00006900ff2a77ac */ /* 0x000ee20008000a00 */
[----:B------:R-:W-:-:S02]  /*1740*/  UISETP.GE.AND UP4, UPT, UR44, 0x1, UPT ;  /* 0x000000012c00788c */ /* 0x000fc4000bf86270 */
[----:B------:R-:W-:Y:S01]  /*1750*/  UISETP.NE.AND UP3, UPT, UR44, 0x1, UPT ;  /* 0x000000012c00788c */ /* 0x000fe2000bf65270 */
[----:B------:R-:W4:Y:S01]  /*1760*/  LDCU UR39, c[0x0][0x374] ;  /* 0x00006e80ff2777ac */ /* 0x000f220008000800 */
[----:B------:R-:W-:Y:S02]  /*1770*/  USEL UR28, UR34, 0x1, !UP0 ;  /* 0x00000001221c7887 */ /* 0x000fe4000c000000 */
[----:B------:R-:W-:Y:S02]  /*1780*/  ULOP3.LUT UR21, UR21, 0x400, URZ, 0xc0, !UPT ;  /* 0x0000040015157892 */ /* 0x000fe4000f8ec0ff */
[----:B------:R-:W-:Y:S02]  /*1790*/  ULOP3.LUT UR45, UR4, 0x40, URZ, 0xc0, !UPT ;  /* 0x00000040042d7892 */ /* 0x000fe4000f8ec0ff */
[----:B------:R-:W-:Y:S02]  /*17a0*/  ULOP3.LUT UR15, UR15, 0x800, URZ, 0xc0, !UPT ;  /* 0x000008000f0f7892 */ /* 0x000fe4000f8ec0ff */
[----:B------:R-:W-:Y:S01]  /*17b0*/  ULOP3.LUT UR10, UR10, 0x80, URZ, 0xc0, !UPT ;  /* 0x000000800a0a7892 */ /* 0x000fe2000f8ec0ff */
[----:B------:R-:W-:Y:S01]  /*17c0*/  UMOV UR14, URZ ;  /* 0x000000ff000e7c82 */ /* 0x000fe20008000000 */
[----:B-1----:R-:W-:-:S10]  /*17d0*/  UMOV UR47, 0x400 ;  /* 0x00000400002f7882 */ /* 0x002fd40000000000 */
.L_x_33:
[----:B------:R-:W-:-:S03]  /*17e0*/  UISETP.NE.AND UP0, UPT, UR38, URZ, UPT ;  /* 0x000000ff2600728c */ /* 0x000fc6000bf05270 */
[----:B------:R-:W-:Y:S02]  /*17f0*/  UMOV UR38, UR48 ;  /* 0x0000003000267c82 */ /* 0x000fe40008000000 */
[----:B------:R-:W-:-:S04]  /*1800*/  ULEA UR6, UR38, UR47, 0x18 ;  /* 0x0000002f26067291 */ /* 0x000fc8000f8ec0ff */
[----:B-1----:R-:W-:Y:S08]  /*1810*/  BRA.U UP0, `(.L_x_23) ;  /* 0x0000000100347547 */ /* 0x002ff0000b800000 */
[----:B------:R-:W1:Y:S01]  /*1820*/  S2R R0, SR_CgaCtaId ;  /* 0x0000000000007919 */ /* 0x000e620000008800 */
[----:B------:R-:W-:Y:S02]  /*1830*/  MOV R3, 0x400 ;  /* 0x0000040000037802 */ /* 0x000fe40000000f00 */
[----:B------:R-:W-:Y:S02]  /*1840*/  SHF.L.U32 R2, R8, 0x1f, RZ ;  /* 0x0000001f08027819 */ /* 0x000fe400000006ff */
[----:B-1----:R-:W-:-:S05]  /*1850*/  LEA R0, R0, R3, 0x18 ;  /* 0x0000000300007211 */ /* 0x002fca00078ec0ff */
[----:B------:R-:W-:-:S04]  /*1860*/  IMAD R3, R9, 0x8, R0 ;  /* 0x0000000809037824 */ /* 0x000fc800078e0200 */
[----:B------:R-:W1:Y:S02]  /*1870*/  SYNCS.PHASECHK.TRANS64.TRYWAIT P0, [R3+URZ+0xc0], R2 ;  /* 0x0000c002030075a7 */ /* 0x000e6400080011ff */
[----:B-1----:R-:W-:Y:S05]  /*1880*/  @!P0 BRA `(.L_x_24) ;  /* 0x000000d800488947 */ /* 0x002fea0003800000 */
.L_x_177:
[----:B------:R-:W-:Y:S01]  /*1890*/  VIADD R9, R9, 0x1 ;  /* 0x0000000109097836 */ /* 0x000fe20000000000 */
[----:B------:R1:W-:Y:S04]  /*18a0*/  SYNCS.ARRIVE.TRANS64.A1T0 RZ, [R3+URZ+0xb0], RZ ;  /* 0x0000b0ff03ff79a7 */ /* 0x0003e800081000ff */
[----:B------:R-:W-:-:S04]  /*18b0*/  ISETP.NE.AND P0, PT, R9, 0x2, PT ;  /* 0x000000020900780c */ /* 0x000fc80003f05270 */
[----:B------:R-:W-:Y:S02]  /*18c0*/  SEL R9, R9, RZ, P0 ;  /* 0x000000ff09097207 */ /* 0x000fe40000000000 */
[----:B-1----:R-:W-:-:S04]  /*18d0*/  SEL R3, RZ, 0x1, P0 ;  /* 0x00000001ff037807 */ /* 0x002fc80000000000 */
[----:B------:R-:W-:-:S07]  /*18e0*/  LOP3.LUT R8, R8, R3, RZ, 0x3c, !PT ;  /* 0x0000000308087212 */ /* 0x000fce00078e3cff */
.L_x_23:
[----:B------:R-:W-:Y:S01]  /*18f0*/  ULEA UR4, UR14, UR6, 0x3 ;  /* 0x000000060e047291 */ /* 0x000fe2000f8e18ff */
[----:B------:R-:W-:-:S08]  /*1900*/  SHF.L.U32 R0, R12, 0x1f, RZ ;  /* 0x0000001f0c007819 */ /* 0x000fd000000006ff */
[----:B------:R1:W1:Y:S02]  /*1910*/  SYNCS.PHASECHK.TRANS64.TRYWAIT P0, [UR4+0x20], R0 ;  /* 0x00002000ff0075a7 */ /* 0x0002640008001104 */
[----:B------:R-:W2:Y:S02]  /*1920*/  LDCU UR4, c[0x0][0x38c] ;  /* 0x00007180ff0477ac */ /* 0x000ea40008000800 */
[----:B--2---:R-:W-:-:S09]  /*1930*/  UISETP.GE.AND UP0, UPT, UR4, 0x1, UPT ;  /* 0x000000010400788c */ /* 0x004fd2000bf06270 */
[----:B------:R-:W-:Y:S05]  /*1940*/  BRA.U !UP0, `(.L_x_25) ;  /* 0x0000000108e87547 */ /* 0x000fea000b800000 */
[----:B---3--:R-:W-:Y:S02]  /*1950*/  UIADD3 UR26, UP2, UPT, UR42, 0x80, URZ ;  /* 0x000000802a1a7890 */ /* 0x008fe4000ff5e0ff */
[----:B------:R-:W-:Y:S02]  /*1960*/  UIADD3 UR24, UP1, UPT, UR42, 0x280, URZ ;  /* 0x000002802a187890 */ /* 0x000fe4000ff3e0ff */
[----:B------:R-:W-:Y:S02]  /*1970*/  UIADD3 UR22, UP0, UPT, UR42, 0x180, URZ ;  /* 0x000001802a167890 */ /* 0x000fe4000ff1e0ff */
[----:B------:R-:W-:Y:S02]  /*1980*/  USHF.L.U32 UR19, UR25, 0x8, URZ ;  /* 0x0000000819137899 */ /* 0x000fe400080006ff */
[----:B------:R-:W-:Y:S02]  /*1990*/  ULEA UR35, UR11, UR45, 0x7 ;  /* 0x0000002d0b237291 */ /* 0x000fe4000f8e38ff */
[----:B------:R-:W-:-:S02]  /*19a0*/  UIADD3.X UR27, UPT, UPT, URZ, UR43, URZ, UP2, !UPT ;  /* 0x0000002bff1b7290 */ /* 0x000fc400097fe4ff */
[----:B------:R-:W-:Y:S02]  /*19b0*/  UIADD3.X UR25, UPT, UPT, URZ, UR43, URZ, UP1, !UPT ;  /* 0x0000002bff197290 */ /* 0x000fe40008ffe4ff */
[----:B------:R-:W-:Y:S01]  /*19c0*/  UIADD3.X UR23, UPT, UPT, URZ, UR43, URZ, UP0, !UPT ;  /* 0x0000002bff177290 */ /* 0x000fe200087fe4ff */
[----:B------:R-:W-:Y:S01]  /*19d0*/  UMOV UR5, URZ ;  /* 0x000000ff00057c82 */ /* 0x000fe20008000000 */
[----:B------:R-:W-:Y:S01]  /*19e0*/  UMOV UR4, UR14 ;  /* 0x0000000e00047c82 */ /* 0x000fe20008000000 */
[----:B------:R-:W-:-:S09]  /*19f0*/  UMOV UR12, URZ ;  /* 0x000000ff000c7c82 */ /* 0x000fd20008000000 */
.L_x_29:
[----:B--2---:R-:W-:Y:S01]  /*1a00*/  ULEA UR33, UR4, UR6, 0x3 ;  /* 0x0000000604217291 */ /* 0x004fe2000f8e18ff */
[----:B-1----:R-:W-:Y:S11]  /*1a10*/  @P0 BRA `(.L_x_26) ;  /* 0x00000000000c0947 */ /* 0x002ff60003800000 */
[----:B------:R-:W-:-:S04]  /*1a20*/  SHF.L.U32 R3, R12, 0x1f, RZ ;  /* 0x0000001f0c037819 */ /* 0x000fc800000006ff */
[----:B------:R-:W1:Y:S02]  /*1a30*/  SYNCS.PHASECHK.TRANS64.TRYWAIT P0, [UR33+0x20], R3 ;  /* 0x00002003ff0075a7 */ /* 0x000e640008001121 */
[----:B-1----:R-:W-:Y:S05]  /*1a40*/  @!P0 BRA `(.L_x_27) ;  /* 0x000000d400ec8947 */ /* 0x002fea0003800000 */
.L_x_26:
[----:B------:R-:W-:Y:S01]  /*1a50*/  UIADD3 UR7, UPT, UPT, UR4, 0x1, URZ ;  /* 0x0000000104077890 */ /* 0x000fe2000fffe0ff */
[----:B------:R-:W-:Y:S01]  /*1a60*/  @!P3 IMAD.MOV.U32 R2, RZ, RZ, 0xa800 ;  /* 0x0000a800ff02b424 */ /* 0x000fe200078e00ff */
[----:B------:R-:W-:Y:S02]  /*1a70*/  ULOP3.LUT UR9, UR5, 0x1, URZ, 0xc0, !UPT ;  /* 0x0000000105097892 */ /* 0x000fe4000f8ec0ff */
[----:B------:R-:W-:Y:S02]  /*1a80*/  UISETP.NE.AND UP0, UPT, UR7, 0x4, UPT ;  /* 0x000000040700788c */ /* 0x000fe4000bf05270 */
[----:B------:R-:W-:Y:S02]  /*1a90*/  ULEA UR16, UR4, UR6, 0xf ;  /* 0x0000000604107291 */ /* 0x000fe4000f8e78ff */
[----:B------:R-:W-:Y:S01]  /*1aa0*/  USEL UR8, URZ, 0x1, UP0 ;  /* 0x00000001ff087887 */ /* 0x000fe20008000000 */
[----:B------:R-:W-:Y:S01]  /*1ab0*/  @!P3 ISETP.NE.AND P0, PT, RZ, UR9, PT ;  /* 0x00000009ff00bc0c */ /* 0x000fe2000bf05270 */
[----:B------:R-:W-:-:S02]  /*1ac0*/  USEL UR14, UR7, URZ, UP0 ;  /* 0x000000ff070e7287 */ /* 0x000fc40008000000 */
[----:B------:R-:W-:Y:S01]  /*1ad0*/  USHF.L.U32 UR34, UR5, 0x5, URZ ;  /* 0x0000000505227899 */ /* 0x000fe200080006ff */
[----:B------:R-:W-:Y:S01]  /*1ae0*/  @!P3 SEL R2, R2, 0xa000, !P0 ;  /* 0x0000a0000202b807 */ /* 0x000fe20004000000 */
[----:B------:R-:W-:Y:S01]  /*1af0*/  ULEA UR7, UR14, UR6, 0x3 ;  /* 0x000000060e077291 */ /* 0x000fe2000f8e18ff */
[----:B------:R-:W-:Y:S01]  /*1b00*/  LOP3.LUT R12, R12, UR8, RZ, 0x3c, !PT ;  /* 0x000000080c0c7c12 */ /* 0x000fe2000f8e3cff */
[----:B------:R-:W-:Y:S01]  /*1b10*/  USHF.L.U32 UR18, UR5, 0x6, URZ ;  /* 0x0000000605127899 */ /* 0x000fe200080006ff */
[----:B------:R2:W-:Y:S01]  /*1b20*/  @!P3 SYNCS.ARRIVE.TRANS64 RZ, [UR33], R2 ;  /* 0x00000002ffffb9a7 */ /* 0x0005e20008000021 */
[----:B------:R-:W-:Y:S01]  /*1b30*/  UIADD3 UR16, UPT, UPT, UR16, 0x14400, URZ ;  /* 0x0001440010107890 */ /* 0x000fe2000fffe0ff */
[----:B-1----:R-:W-:Y:S01]  /*1b40*/  SHF.L.U32 R0, R12, 0x1f, RZ ;  /* 0x0000001f0c007819 */ /* 0x002fe200000006ff */
[----:B------:R-:W-:Y:S01]  /*1b50*/  UMOV UR30, 0x0 ;  /* 0x00000000001e7882 */ /* 0x000fe20000000000 */
[----:B------:R-:W-:Y:S01]  /*1b60*/  UMOV UR31, 0x10000000 ;  /* 0x10000000001f7882 */ /* 0x000fe20000000000 */
[----:B------:R-:W-:Y:S01]  /*1b70*/  UMOV UR17, UR33 ;  /* 0x0000002100117c82 */ /* 0x000fe20008000000 */
[----:B------:R-:W-:Y:S01]  /*1b80*/  UMOV UR20, UR36 ;  /* 0x0000002400147c82 */ /* 0x000fe20008000000 */
[----:B------:R-:W-:Y:S01]  /*1b90*/  UISETP.NE.AND UP0, UPT, UR9, URZ, UPT ;  /* 0x000000ff0900728c */ /* 0x000fe2000bf05270 */
[----:B------:R2:W1:Y:S01]  /*1ba0*/  SYNCS.PHASECHK.TRANS64.TRYWAIT P0, [UR7+0x20], R0 ;  /* 0x00002000ff0075a7 */ /* 0x0004620008001107 */
[----:B------:R-:W-:-:S04]  /*1bb0*/  ULEA UR7, UR4, UR15, 0xc ;  /* 0x0000000f04077291 */ /* 0x000fc8000f8e60ff */
[----:B------:R-:W-:-:S04]  /*1bc0*/  ULEA UR7, UR7, UR6, 0x1 ;  /* 0x0000000607077291 */ /* 0x000fc8000f8e08ff */
[----:B------:R-:W-:-:S03]  /*1bd0*/  UIADD3 UR32, UPT, UPT, UR7, 0xc400, URZ ;  /* 0x0000c40007207890 */ /* 0x000fc6000fffe0ff */
[----:B------:R-:W-:-:S06]  /*1be0*/  UMOV UR7, 0x30000 ;  /* 0x0003000000077882 */ /* 0x000fcc0000000000 */
[----:B------:R2:W-:Y:S01]  /*1bf0*/  UTMALDG.3D.MULTICAST [UR32], [UR26], UR7, desc[UR30] ;  /* 0x00001e201a0073b4 */ /* 0x0005e20008011807 */
[----:B------:R2:W-:Y:S01]  /*1c00*/  UTMALDG.3D [UR16], [UR24], desc[UR30] ;  /* 0x00001e10180075b4 */ /* 0x0005e20008011000 */
[----:B------:R-:W-:Y:S05]  /*1c10*/  BRA.U UP0, `(.L_x_28) ;  /* 0x0000000100247547 */ /* 0x000fea000b800000 */
[----:B------:R-:W-:Y:S01]  /*1c20*/  ULEA UR8, UR4, UR21, 0xb ;  /* 0x0000001504087291 */ /* 0x000fe2000f8e58ff */
[----:B--2---:R-:W-:Y:S02]  /*1c30*/  UMOV UR16, 0x0 ;  /* 0x0000000000107882 */ /* 0x004fe40000000000 */
[----:B------:R-:W-:Y:S01]  /*1c40*/  UMOV UR4, 0x30000 ;  /* 0x0003000000047882 */ /* 0x000fe20000000000 */
[----:B------:R-:W-:Y:S01]  /*1c50*/  UIADD3 UR8, UPT, UPT, UR6, 0x34400, UR8 ;  /* 0x0003440006087890 */ /* 0x000fe2000fffe008 */
[----:B------:R-:W-:Y:S01]  /*1c60*/  UMOV UR17, 0x10000000 ;  /* 0x1000000000117882 */ /* 0x000fe20000000000 */
[----:B------:R-:W-:Y:S01]  /*1c70*/  UMOV UR9, UR33 ;  /* 0x0000002100097c82 */ /* 0x000fe20008000000 */
[----:B------:R-:W-:-:S06]  /*1c80*/  UMOV UR13, UR36 ;  /* 0x00000024000d7c82 */ /* 0x000fcc0008000000 */
[----:B------:R2:W-:Y:S02]  /*1c90*/  UTMALDG.4D.MULTICAST [UR8], [UR22], UR4, desc[UR16] ;  /* 0x00001008160073b4 */ /* 0x0005e40008019804 */
[----:B--2---:R-:W-:-:S12]  /*1ca0*/  UIADD3 UR12, UPT, UPT, UR12, 0x1, URZ ;  /* 0x000000010c0c7890 */ /* 0x004fd8000fffe0ff */
.L_x_28:
[----:B------:R-:W-:Y:S01]  /*1cb0*/  UIADD3 UR5, UPT, UPT, UR5, 0x1, URZ ;  /* 0x0000000105057890 */ /* 0x000fe2000fffe0ff */
[----:B------:R-:W-:-:S03]  /*1cc0*/  UMOV UR4, UR14 ;  /* 0x0000000e00047c82 */ /* 0x000fc60008000000 */
[----:B------:R-:W-:-:S09]  /*1cd0*/  UISETP.NE.AND UP0, UPT, UR5, UR28, UPT ;  /* 0x0000001c0500728c */ /* 0x000fd2000bf05270 */
[----:B------:R-:W-:Y:S05]  /*1ce0*/  BRA.U UP0, `(.L_x_29) ;  /* 0xfffffffd00447547 */ /* 0x000fea000b83ffff */
.L_x_25:
[----:B------:R-:W-:Y:S01]  /*1cf0*/  LEA R3, R11, UR6, 0x3 ;  /* 0x000000060b037c11 */ /* 0x000fe2000f8e18ff */
[----:B------:R-:W-:Y:S01]  /*1d00*/  @!P1 SYNCS.ARRIVE.TRANS64.A1T0 RZ, [UR6+0x78], RZ ;  /* 0x000078ffffff99a7 */ /* 0x000fe20008100006 */
[----:B-12---:R-:W-:Y:S01]  /*1d10*/  SHF.L.U32 R0, R10, 0x1f, RZ ;  /* 0x0000001f0a007819 */ /* 0x006fe200000006ff */
[----:B------:R-:W-:-:S03]  /*1d20*/  NOP ;  /* 0x0000000000007918 */ /* 0x000fc60000000000 */
[----:B------:R-:W1:Y:S01]  /*1d30*/  SYNCS.PHASECHK.TRANS64.TRYWAIT P0, [R3+URZ+0x80], R0 ;  /* 0x00008000030075a7 */ /* 0x000e6200080011ff */
[----:B------:R-:W-:Y:S01]  /*1d40*/  LEA R5, R11, UR6, 0x4 ;  /* 0x000000060b057c11 */ /* 0x000fe2000f8e20ff */
[----:B-1----:R-:W-:Y:S06]  /*1d50*/  @!P0 BRA `(.L_x_30) ;  /* 0x000000d400408947 */ /* 0x002fec0003800000 */
.L_x_179:
[----:B------:R-:W2:Y:S01]  /*1d60*/  LDS.128 R4, [R5+0xe0] ;  /* 0x0000e00005047984 */ /* 0x000ea20000000c00 */
[----:B------:R-:W-:Y:S01]  /*1d70*/  @!PT LDS RZ, [RZ] ;  /* 0x00000000fffff984 */ /* 0x000fe20000000800 */
[----:B------:R-:W-:Y:S01]  /*1d80*/  @!PT LDS RZ, [RZ] ;  /* 0x00000000fffff984 */ /* 0x000fe20000000800 */
[----:B------:R-:W-:Y:S01]  /*1d90*/  @!PT LDS RZ, [RZ] ;  /* 0x00000000fffff984 */ /* 0x000fe20000000800 */
[----:B------:R-:W-:Y:S01]  /*1da0*/  @!PT LDS RZ, [RZ] ;  /* 0x00000000fffff984 */ /* 0x000fe20000000800 */
[----:B------:R1:W-:Y:S06]  /*1db0*/  MEMBAR.ALL.CTA ;  /* 0x0000000000007992 */ /* 0x0003ec0000008000 */
[----:B-1----:R-:W1:Y:S01]  /*1dc0*/  FENCE.VIEW.ASYNC.S ;  /* 0x00000000000073c6 */ /* 0x002e620000000000 */
[----:B--2---:R-:W-:-:S13]  /*1dd0*/  LOP3.LUT P0, RZ, R6, 0x1, RZ, 0xc0, !PT ;  /* 0x0000000106ff7812 */ /* 0x004fda000780c0ff */
[----:B-1----:R-:W-:Y:S01]  /*1de0*/  VOTEU.ANY UP1, P0 ;  /* 0x0000000000ff7886 */ /* 0x002fe20000020100 */
[----:B------:R-:W-:-:S13]  /*1df0*/  PLOP3.LUT P0, PT, PT, PT, UP1, 0x80, 0x8 ;  /* 0x000000000008781c */ /* 0x000fda0003f0f018 */
[----:B------:R-:W-:Y:S02]  /*1e00*/  @P0 LOP3.LUT R0, R5, 0xffff, RZ, 0xc0, !PT ;  /* 0x0000ffff05000812 */ /* 0x000fe400078ec0ff */
[----:B------:R-:W-:Y:S02]  /*1e10*/  @P0 MOV R2, R4 ;  /* 0x0000000400020202 */ /* 0x000fe40000000f00 */
[----:B------:R-:W-:Y:S01]  /*1e20*/  @P0 R2UR UR5, R0 ;  /* 0x00000000000502ca */ /* 0x000fe200000e0000 */
[----:B------:R-:W-:Y:S01]  /*1e30*/  VIADD R0, R3, 0x90 ;  /* 0x0000009003007836 */ /* 0x000fe20000000000 */
[----:B------:R-:W-:Y:S02]  /*1e40*/  @P0 SHF.R.U32.HI R4, RZ, 0x10, R5 ;  /* 0x00000010ff040819 */ /* 0x000fe40000011605 */
[----:B------:R-:W-:Y:S02]  /*1e50*/  @P0 R2UR UR7, R2 ;  /* 0x00000000020702ca */ /* 0x000fe400000e0000 */
[----:B------:R-:W-:-:S02]  /*1e60*/  PRMT R0, RZ, 0x654, R0 ;  /* 0x00000654ff007816 */ /* 0x000fc40000000000 */
[----:B------:R-:W-:Y:S02]  /*1e70*/  @P0 R2UR UR4, R4 ;  /* 0x00000000040402ca */ /* 0x000fe400000e0000 */
[----:B------:R1:W-:Y:S03]  /*1e80*/  SYNCS.ARRIVE.TRANS64.RED.A1T0 RZ, [R0+URZ], RZ ;  /* 0x000000ff00ff79a7 */ /* 0x0003e600081004ff */
[----:B------:R-:W-:-:S04]  /*1e90*/  @UP1 UMOV UR29, UR5 ;  /* 0x00000005001d1c82 */ /* 0x000fc80008000000 */
[----:B------:R-:W-:-:S04]  /*1ea0*/  @UP1 UMOV UR37, UR7 ;  /* 0x0000000700251c82 */ /* 0x000fc80008000000 */
[----:B------:R-:W-:Y:S01]  /*1eb0*/  @UP1 UMOV UR36, UR4 ;  /* 0x0000000400241c82 */ /* 0x000fe20008000000 */
[----:B------:R-:W-:Y:S05]  /*1ec0*/  BRA.U !UP4, `(.L_x_31) ;  /* 0x000000010cd07547 */ /* 0x000fea000b800000 */
[----:B------:R-:W4:Y:S01]  /*1ed0*/  LDCU.128 UR16, c[0x0][0xd10] ;  /* 0x0001a200ff1077ac */ /* 0x000f220008000c00 */
[----:B------:R-:W2:Y:S01]  /*1ee0*/  LDCU UR11, c[0x0][0xd20] ;  /* 0x0001a400ff0b77ac */ /* 0x000ea20008000800 */
[----:B------:R-:W3:Y:S01]  /*1ef0*/  LDCU UR20, c[0x0][0xd0c] ;  /* 0x0001a180ff1477ac */ /* 0x000ee20008000800 */
[----:B------:R-:W1:Y:S01]  /*1f00*/  LDCU.64 UR8, c[0x0][0xd28] ;  /* 0x0001a500ff0877ac */ /* 0x000e620008000a00 */
[----:B----4-:R-:W-:Y:S02]  /*1f10*/  UIMAD.WIDE.U32 UR12, UR39, UR19, URZ ;  /* 0x00000013270c72a5 */ /* 0x010fe4000f8e00ff */
[----:B------:R-:W-:Y:S02]  /*1f20*/  UIMAD.WIDE.U32 UR4, UR40, UR16, URZ ;  /* 0x00000010280472a5 */ /* 0x000fe4000f8e00ff */
[----:B------:R-:W-:Y:S02]  /*1f30*/  UISETP.NE.AND UP0, UPT, UR18, 0x1, UPT ;  /* 0x000000011200788c */ /* 0x000fe4000bf05270 */
[----:B------:R-:W-:Y:S01]  /*1f40*/  UIMAD.WIDE.U32 UR24, UR29, UR19, URZ ;  /* 0x000000131d1872a5 */ /* 0x000fe2000f8e00ff */
[----:B------:R-:W-:-:S02]  /*1f50*/  UMOV UR12, UR13 ;  /* 0x0000000d000c7c82 */ /* 0x000fc40008000000 */
[----:B------:R-:W-:Y:S01]  /*1f60*/  UMOV UR4, UR5 ;  /* 0x0000000500047c82 */ /* 0x000fe20008000000 */
[----:B--2---:R-:W-:Y:S02]  /*1f70*/  USHF.R.U32.HI UR12, URZ, UR11, UR12 ;  /* 0x0000000bff0c7299 */ /* 0x004fe4000801160c */
[----:B---3--:R-:W-:Y:S02]  /*1f80*/  UISETP.NE.AND UP2, UPT, UR20, 0x1, UPT ;  /* 0x000000011400788c */ /* 0x008fe4000bf45270 */
[----:B------:R-:W-:Y:S02]  /*1f90*/  USHF.R.U32.HI UR4, URZ, UR17, UR4 ;  /* 0x00000011ff047299 */ /* 0x000fe40008011604 */
[----:B------:R-:W-:Y:S02]  /*1fa0*/  USEL UR5, UR39, UR12, !UP0 ;  /* 0x0000000c27057287 */ /* 0x000fe4000c000000 */
[----:B------:R-:W-:Y:S02]  /*1fb0*/  USEL UR7, UR40, UR4, !UP2 ;  /* 0x0000000428077287 */ /* 0x000fe4000d000000 */
[----:B-1----:R-:W-:Y:S01]  /*1fc0*/  UIMAD.WIDE.U32 UR12, UR5, UR8, URZ ;  /* 0x00000008050c72a5 */ /* 0x002fe2000f8e00ff */
[----:B------:R-:W-:Y:S01]  /*1fd0*/  UMOV UR4, UR25 ;  /* 0x0000001900047c82 */ /* 0x000fe20008000000 */
[----:B------:R-:W-:-:S02]  /*1fe0*/  UIMAD.WIDE.U32 UR24, UR7, UR8, URZ ;  /* 0x00000008071872a5 */ /* 0x000fc4000f8e00ff */
[----:B------:R-:W-:-:S03]  /*1ff0*/  UIMAD.WIDE.U32 UR22, UR37, UR16, URZ ;  /* 0x00000010251672a5 */ /* 0x000fc6000f8e00ff */
[----:B------:R-:W-:Y:S01]  /*2000*/  UMOV UR12, UR13 ;  /* 0x0000000d000c7c82 */ /* 0x000fe20008000000 */
[----:B------:R-:W-:Y:S02]  /*2010*/  USHF.R.U32.HI UR4, URZ, UR11, UR4 ;  /* 0x0000000bff047299 */ /* 0x000fe40008011604 */
[----:B------:R-:W-:Y:S01]  /*2020*/  @UP3 USHF.R.U32.HI UR5, URZ, UR9, UR12 ;  /* 0x00000009ff053299 */ /* 0x000fe2000801160c */
[----:B------:R-:W-:Y:S01]  /*2030*/  UMOV UR11, UR25 ;  /* 0x00000019000b7c82 */ /* 0x000fe20008000000 */
[----:B------:R-:W-:Y:S01]  /*2040*/  UMOV UR22, UR23 ;  /* 0x0000001700167c82 */ /* 0x000fe20008000000 */
[----:B------:R-:W-:Y:S02]  /*2050*/  @UP3 USHF.R.U32.HI UR7, URZ, UR9, UR11 ;  /* 0x00000009ff073299 */ /* 0x000fe4000801160b */
[----:B------:R-:W-:Y:S02]  /*2060*/  USHF.R.U32.HI UR17, URZ, UR17, UR22 ;  /* 0x00000011ff117299 */ /* 0x000fe40008011616 */
[----:B------:R-:W-:-:S02]  /*2070*/  USEL UR4, UR29, UR4, !UP0 ;  /* 0x000000041d047287 */ /* 0x000fc4000c000000 */
[----:B------:R-:W-:Y:S02]  /*2080*/  UIMAD UR11, UR44, UR5, URZ ;  /* 0x000000052c0b72a4 */ /* 0x000fe4000f8e02ff */
[----:B------:R-:W-:Y:S02]  /*2090*/  USEL UR5, UR37, UR17, !UP2 ;  /* 0x0000001125057287 */ /* 0x000fe4000d000000 */
[----:B------:R-:W-:Y:S02]  /*20a0*/  UIMAD UR16, UR44, UR7, URZ ;  /* 0x000000072c1072a4 */ /* 0x000fe4000f8e02ff */
[----:B------:R-:W-:Y:S02]  /*20b0*/  UISETP.GE.AND UP0, UPT, UR4, UR11, UPT ;  /* 0x0000000b0400728c */ /* 0x000fe4000bf06270 */
[----:B------:R-:W-:Y:S02]  /*20c0*/  UIMAD.WIDE.U32 UR12, UR4, UR8, URZ ;  /* 0x00000008040c72a5 */ /* 0x000fe4000f8e00ff */
[----:B------:R-:W-:-:S02]  /*20d0*/  UISETP.GE.OR UP0, UPT, UR5, UR16, UP0 ;  /* 0x000000100500728c */ /* 0x000fc40008706670 */
[----:B------:R-:W-:Y:S02]  /*20e0*/  UIMAD.WIDE.U32 UR16, UR5, UR8, URZ ;  /* 0x00000008051072a5 */ /* 0x000fe4000f8e00ff */
[----:B------:R-:W-:Y:S01]  /*20f0*/  UIADD3 UR12, UPT, UPT, -UR4, URZ, URZ ;  /* 0x000000ff040c7290 */ /* 0x000fe2000fffe1ff */
[----:B------:R-:W-:Y:S01]  /*2100*/  UMOV UR11, UR13 ;  /* 0x0000000d000b7c82 */ /* 0x000fe20008000000 */
[----:B------:R-:W-:Y:S02]  /*2110*/  UIADD3 UR13, UPT, UPT, -UR5, URZ, URZ ;  /* 0x000000ff050d7290 */ /* 0x000fe4000fffe1ff */
        /* <DEDUP_REMOVED lines=15> */
.L_x_31:
[----:B------:R-:W2:Y:S02]  /*2210*/  LDCU UR4, c[0x0][0xd30] ;  /* 0x0001a600ff0477ac */ /* 0x000ea40008000800 */
[----:B--2---:R-:W-:-:S09]  /*2220*/  UISETP.NE.AND UP0, UPT, UR4, 0x1, UPT ;  /* 0x000000010400788c */ /* 0x004fd2000bf05270 */
[----:B------:R-:W-:Y:S05]  /*2230*/  BRA.U UP0, `(.L_x_32) ;  /* 0x0000000100447547 */ /* 0x000fea000b800000 */
[----:B------:R-:W2:Y:S01]  /*2240*/  LDCU.128 UR16, c[0x0][0xd10] ;  /* 0x0001a200ff1077ac */ /* 0x000ea20008000c00 */
[----:B------:R-:W1:Y:S01]  /*2250*/  LDCU UR11, c[0x0][0xd0c] ;  /* 0x0001a180ff0b77ac */ /* 0x000e620008000800 */
[----:B------:R-:W3:Y:S01]  /*2260*/  LDCU UR12, c[0x0][0xd20] ;  /* 0x0001a400ff0c77ac */ /* 0x000ee20008000800 */
[----:B--2---:R-:W-:Y:S02]  /*2270*/  UIMAD.WIDE.U32 UR8, UR37, UR16, URZ ;  /* 0x00000010250872a5 */ /* 0x004fe4000f8e00ff */
[----:B------:R-:W-:Y:S02]  /*2280*/  UIMAD.WIDE.U32 UR4, UR29, UR19, URZ ;  /* 0x000000131d0472a5 */ /* 0x000fe4000f8e00ff */
[----:B-1----:R-:W-:Y:S02]  /*2290*/  UISETP.NE.AND UP2, UPT, UR11, 0x1, UPT ;  /* 0x000000010b00788c */ /* 0x002fe4000bf45270 */
[----:B------:R-:W-:Y:S01]  /*22a0*/  UISETP.NE.AND UP0, UPT, UR18, 0x1, UPT ;  /* 0x000000011200788c */ /* 0x000fe2000bf05270 */
[----:B------:R-:W-:-:S02]  /*22b0*/  UMOV UR7, UR9 ;  /* 0x0000000900077c82 */ /* 0x000fc40008000000 */
[----:B------:R-:W-:Y:S01]  /*22c0*/  UMOV UR4, UR5 ;  /* 0x0000000500047c82 */ /* 0x000fe20008000000 */
[----:B------:R-:W-:Y:S02]  /*22d0*/  USHF.R.U32.HI UR7, URZ, UR17, UR7 ;  /* 0x00000011ff077299 */ /* 0x000fe40008011607 */
[----:B---3--:R-:W-:Y:S02]  /*22e0*/  USHF.R.U32.HI UR4, URZ, UR12, UR4 ;  /* 0x0000000cff047299 */ /* 0x008fe40008011604 */
[----:B------:R-:W-:Y:S02]  /*22f0*/  USEL UR5, UR37, UR7, !UP2 ;  /* 0x0000000725057287 */ /* 0x000fe4000d000000 */
[----:B------:R-:W-:-:S04]  /*2300*/  USEL UR4, UR29, UR4, !UP0 ;  /* 0x000000041d047287 */ /* 0x000fc8000c000000 */
[----:B------:R-:W-:Y:S02]  /*2310*/  UIADD3 UR7, UPT, UPT, UR5, -UR4, URZ ;  /* 0x8000000405077290 */ /* 0x000fe4000fffe0ff */
[----:B------:R-:W-:Y:S02]  /*2320*/  UIADD3 UR4, UPT, UPT, -UR5, UR4, URZ ;  /* 0x0000000405047290 */ /* 0x000fe4000fffe1ff */
[----:B------:R-:W-:Y:S02]  /*2330*/  UIMAD UR29, UR7, UR18, UR29 ;  /* 0x00000012071d72a4 */ /* 0x000fe4000f8e021d */
[----:B------:R-:W-:-:S12]  /*2340*/  UIMAD UR37, UR4, UR11, UR37 ;  /* 0x0000000b042572a4 */ /* 0x000fd8000f8e0225 */
.L_x_32:
[----:B------:R-:W-:Y:S01]  /*2350*/  VIADD R11, R11, 0x1 ;  /* 0x000000010b0b7836 */ /* 0x000fe20000000000 */
[----:B------:R-:W-:Y:S01]  /*2360*/  PLOP3.LUT P1, PT, PT, PT, PT, 0x80, 0x8 ;  /* 0x000000000008781c */ /* 0x000fe20003f2f070 */
[----:B------:R-:W-:Y:S02]  /*2370*/  UIADD3 UR25, UPT, UPT, UR29, UR41, URZ ;  /* 0x000000291d197290 */ /* 0x000fe4000fffe0ff */
[----:B------:R-:W-:Y:S01]  /*2380*/  UIADD3 UR11, UPT, UPT, UR37, UR46, URZ ;  /* 0x0000002e250b7290 */ /* 0x000fe2000fffe0ff */
[----:B------:R-:W-:-:S04]  /*2390*/  ISETP.NE.AND P0, PT, R11, 0x2, PT ;  /* 0x000000020b00780c */ /* 0x000fc80003f05270 */
[----:B------:R-:W-:Y:S02]  /*23a0*/  SEL R3, RZ, 0x1, P0 ;  /* 0x00000001ff037807 */ /* 0x000fe40000000000 */
[----:B------:R-:W-:Y:S02]  /*23b0*/  SEL R11, R11, RZ, P0 ;  /* 0x000000ff0b0b7207 */ /* 0x000fe40000000000 */
[----:B------:R-:W-:Y:S01]  /*23c0*/  LOP3.LUT R10, R10, R3, RZ, 0x3c, !PT ;  /* 0x000000030a0a7212 */ /* 0x000fe200078e3cff */
[----:B------:R-:W-:Y:S06]  /*23d0*/  BRA.U UP1, `(.L_x_33) ;  /* 0xfffffff501007547 */ /* 0x000fec000b83ffff */
[----:B------:R-:W-:Y:S01]  /*23e0*/  UIADD3 UR7, UPT, UPT, UR6, 0x20, URZ ;  /* 0x0000002006077890 */ /* 0x000fe2000fffe0ff */
[----:B------:R-:W-:-:S03]  /*23f0*/  SHF.L.U32 R3, R12, 0x1f, RZ ;  /* 0x0000001f0c037819 */ /* 0x000fc600000006ff */
[----:B------:R-:W-:-:S09]  /*2400*/  ULEA UR4, UR14, UR7, 0x3 ;  /* 0x000000070e047291 */ /* 0x000fd2000f8e18ff */
[----:B------:R-:W2:Y:S02]  /*2410*/  SYNCS.PHASECHK.TRANS64.TRYWAIT P0, [UR4], R3 ;  /* 0x00000003ff0075a7 */ /* 0x000ea40008001104 */
[----:B--2---:R-:W-:Y:S05]  /*2420*/  @!P0 BRA `(.L_x_34) ;  /* 0x000000cc00a08947 */ /* 0x004fea0003800000 */
.L_x_181:
[----:B------:R-:W-:-:S04]  /*2430*/  UIADD3 UR4, UPT, UPT, UR14, 0x1, URZ ;  /* 0x000000010e047890 */ /* 0x000fc8000fffe0ff */
[----:B------:R-:W-:-:S04]  /*2440*/  UISETP.NE.AND UP0, UPT, UR4, 0x4, UPT ;  /* 0x000000040400788c */ /* 0x000fc8000bf05270 */
[----:B------:R-:W-:Y:S02]  /*2450*/  USEL UR6, URZ, 0x1, UP0 ;  /* 0x00000001ff067887 */ /* 0x000fe40008000000 */
[----:B------:R-:W-:-:S04]  /*2460*/  USEL UR4, UR4, URZ, UP0 ;  /* 0x000000ff04047287 */ /* 0x000fc80008000000 */
[----:B------:R-:W-:Y:S01]  /*2470*/  ULEA UR5, UR4, UR7, 0x3 ;  /* 0x0000000704057291 */ /* 0x000fe2000f8e18ff */
[----:B------:R-:W-:-:S04]  /*2480*/  LOP3.LUT R2, R12, UR6, RZ, 0x3c, !PT ;  /* 0x000000060c027c12 */ /* 0x000fc8000f8e3cff */
[----:B-1----:R-:W-:-:S04]  /*2490*/  SHF.L.U32 R3, R2, 0x1f, RZ ;  /* 0x0000001f02037819 */ /* 0x002fc800000006ff */
[----:B------:R-:W1:Y:S02]  /*24a0*/  SYNCS.PHASECHK.TRANS64.TRYWAIT P0, [UR5], R3 ;  /* 0x00000003ff0075a7 */ /* 0x000e640008001105 */
[----:B-1----:R-:W-:Y:S05]  /*24b0*/  @!P0 BRA `(.L_x_35) ;  /* 0x000000cc00948947 */ /* 0x002fea0003800000 */
.L_x_183:
        /* <DEDUP_REMOVED lines=9> */
.L_x_185:
[----:B------:R-:W-:-:S04]  /*2550*/  UIADD3 UR4, UPT, UPT, UR4, 0x1, URZ ;  /* 0x0000000104047890 */ /* 0x000fc8000fffe0ff */
[----:B------:R-:W-:-:S04]  /*2560*/  UISETP.NE.AND UP0, UPT, UR4, 0x4, UPT ;  /* 0x000000040400788c */ /* 0x000fc8000bf05270 */
[----:B------:R-:W-:Y:S02]  /*2570*/  USEL UR5, URZ, 0x1, UP0 ;  /* 0x00000001ff057887 */ /* 0x000fe40008000000 */
[----:B------:R-:W-:-:S04]  /*2580*/  USEL UR4, UR4, URZ, UP0 ;  /* 0x000000ff04047287 */ /* 0x000fc80008000000 */
[----:B------:R-:W-:Y:S01]  /*2590*/  ULEA UR4, UR4, UR7, 0x3 ;  /* 0x0000000704047291 */ /* 0x000fe2000f8e18ff */
[----:B-1----:R-:W-:-:S04]  /*25a0*/  LOP3.LUT R3, R2, UR5, RZ, 0x3c, !PT ;  /* 0x0000000502037c12 */ /* 0x002fc8000f8e3cff */
[----:B------:R-:W-:Y:S01]  /*25b0*/  SHF.L.U32 R3, R3, 0x1f, RZ ;  /* 0x0000001f03037819 */ /* 0x000fe200000006ff */
[----:B------:R-:W-:-:S07]  /*25c0*/  IMAD.U32 R0, RZ, RZ, UR4 ;  /* 0x00000004ff007e24 */ /* 0x000fce000f8e00ff */
.L_x_37:
[----:B-1----:R1:W2:Y:S02]  /*25d0*/  SYNCS.PHASECHK.TRANS64.TRYWAIT P0, [R0+URZ], R3 ;  /* 0x00000003000075a7 */ /* 0x0022a400080011ff */
[----:B--2---:R-:W-:Y:S05]  /*25e0*/  @!P0 NANOSLEEP.SYNCS 0x989680 ;  /* 0x009896800000895d */ /* 0x004fea0003900000 */
[----:B------:R-:W2:Y:S02]  /*25f0*/  @!P0 SYNCS.PHASECHK.TRANS64 P0, [R0+URZ], R3 ;  /* 0x00000003000085a7 */ /* 0x000ea400080010ff */
[----:B--234-:R-:W-:Y:S05]  /*2600*/  @P0 EXIT ;  /* 0x000000000000094d */ /* 0x01cfea0003800000 */
[----:B------:R-:W-:Y:S05]  /*2610*/  BRA `(.L_x_37) ;  /* 0xfffffffc00ec7947 */ /* 0x000fea000383ffff */
.L_x_22:
[----:B------:R-:W-:-:S04]  /*2620*/  UISETP.NE.AND UP0, UPT, UR38, URZ, UPT ;  /* 0x000000ff2600728c */ /* 0x000fc8000bf05270 */
[----:B------:R-:W-:-:S09]  /*2630*/  UISETP.NE.OR UP0, UPT, UR20, 0x1, UP0 ;  /* 0x000000011400788c */ /* 0x000fd20008705670 */
[----:B------:R-:W-:Y:S05]  /*2640*/  BRA.U UP0, `(.L_x_38) ;  /* 0x0000000500487547 */ /* 0x000fea000b800000 */
[----:B------:R-:W-:Y:S01]  /*2650*/  ISETP.GE.U32.AND P2, PT, R2, 0x2, PT ;  /* 0x000000020200780c */ /* 0x000fe20003f46070 */
[----:B------:R-:W-:Y:S01]  /*2660*/  IMAD.MOV.U32 R12, RZ, RZ, 0x1 ;  /* 0x00000001ff0c7424 */ /* 0x000fe200078e00ff */
[----:B------:R-:W-:Y:S02]  /*2670*/  CS2R R10, SRZ ;  /* 0x00000000000a7805 */ /* 0x000fe4000001ff00 */
[----:B------:R-:W-:Y:S01]  /*2680*/  CS2R R8, SRZ ;  /* 0x0000000000087805 */ /* 0x000fe2000001ff00 */
[----:B------:R-:W-:Y:S01]  /*2690*/  UMOV UR6, 0x400 ;  /* 0x0000040000067882 */ /* 0x000fe20000000000 */
[----:B------:R-:W-:Y:S01]  /*26a0*/  UMOV UR5, URZ ;  /* 0x000000ff00057c82 */ /* 0x000fe20008000000 */
[----:B------:R-:W-:-:S12]  /*26b0*/  ULEA UR6, UR38, UR6, 0x18 ;  /* 0x0000000626067291 */ /* 0x000fd8000f8ec0ff */
.L_x_42:
[----:B------:R-:W-:Y:S02]  /*26c0*/  LEA R0, R8, UR6, 0x3 ;  /* 0x0000000608007c11 */ /* 0x000fe4000f8e18ff */
[----:B------:R-:W-:-:S03]  /*26d0*/  SHF.L.U32 R5, R9, 0x1f, RZ ;  /* 0x0000001f09057819 */ /* 0x000fc600000006ff */
[----:B------:R-:W-:Y:S01]  /*26e0*/  VIADD R4, R0, 0xc0 ;  /* 0x000000c000047836 */ /* 0x000fe20000000000 */
[----:B------:R-:W1:Y:S02]  /*26f0*/  SYNCS.PHASECHK.TRANS64.TRYWAIT P0, [R0+URZ+0xb0], R5 ;  /* 0x0000b005000075a7 */ /* 0x000e6400080011ff */
[----:B-1----:R-:W-:Y:S05]  /*2700*/  @!P0 BRA `(.L_x_39) ;  /* 0x000000cc00308947 */ /* 0x002fea0003800000 */
.L_x_186:
[----:B------:R-:W-:Y:S01]  /*2710*/  ULEA UR4, UR5, UR6, 0x3 ;  /* 0x0000000605047291 */ /* 0x000fe2000f8e18ff */
[----:B------:R-:W-:Y:S02]  /*2720*/  PRMT R4, RZ, 0x654, R4 ;  /* 0x00000654ff047816 */ /* 0x000fe40000000004 */
[----:B-1----:R-:W-:Y:S01]  /*2730*/  SHF.L.U32 R5, R12, 0x1f, RZ ;  /* 0x0000001f0c057819 */ /* 0x002fe200000006ff */
[----:B------:R-:W-:Y:S01]  /*2740*/  UIADD3 UR7, UPT, UPT, UR4, 0x80, URZ ;  /* 0x0000008004077890 */ /* 0x000fe2000fffe0ff */
[----:B------:R1:W-:Y:S05]  /*2750*/  SYNCS.ARRIVE.TRANS64.RED.A1T0 RZ, [R4+URZ], RZ ;  /* 0x000000ff04ff79a7 */ /* 0x0003ea00081004ff */
[----:B------:R-:W-:Y:S01]  /*2760*/  IMAD.U32 R7, RZ, RZ, UR7 ;  /* 0x00000007ff077e24 */ /* 0x000fe2000f8e00ff */
[----:B------:R-:W2:Y:S04]  /*2770*/  SYNCS.PHASECHK.TRANS64.TRYWAIT P0, [UR4+0x90], R5 ;  /* 0x00009005ff0075a7 */ /* 0x000ea80008001104 */
[----:B------:R-:W-:Y:S01]  /*2780*/  PRMT R6, R2, 0x654, R7 ;  /* 0x0000065402067816 */ /* 0x000fe20000000007 */
[----:B-1----:R-:W-:Y:S01]  /*2790*/  @!P2 IMAD.MOV.U32 R4, RZ, RZ, 0x10 ;  /* 0x00000010ff04a424 */ /* 0x002fe200078e00ff */
[----:B--2---:R-:W-:Y:S06]  /*27a0*/  @!P0 BRA `(.L_x_40) ;  /* 0x000000cc001c8947 */ /* 0x004fec0003800000 */
.L_x_188:
[----:B------:R-:W-:Y:S01]  /*27b0*/  ULEA UR8, UR5, UR6, 0x4 ;  /* 0x0000000605087291 */ /* 0x000fe2000f8e20ff */
[----:B------:R-:W-:Y:S01]  /*27c0*/  SEL R3, R6, R3, !P2 ;  /* 0x0000000306037207 */ /* 0x000fe20005000000 */
[----:B------:R-:W-:Y:S01]  /*27d0*/  UIADD3 UR9, UPT, UPT, UR4, 0x80, URZ ;  /* 0x0000008004097890 */ /* 0x000fe2000fffe0ff */
[----:B-1----:R-:W-:Y:S01]  /*27e0*/  LEA R0, R11, UR6, 0x3 ;  /* 0x000000060b007c11 */ /* 0x002fe2000f8e18ff */
[----:B------:R-:W-:Y:S01]  /*27f0*/  UIADD3 UR8, UPT, UPT, UR8, 0xe0, URZ ;  /* 0x000000e008087890 */ /* 0x000fe2000fffe0ff */
[----:B------:R-:W-:Y:S01]  /*2800*/  SHF.L.U32 R5, R10, 0x1f, RZ ;  /* 0x0000001f0a057819 */ /* 0x000fe200000006ff */
[----:B------:R1:W-:Y:S01]  /*2810*/  @!P2 SYNCS.ARRIVE.TRANS64.RED RZ, [R3+URZ], R4 ;  /* 0x0000000403ffa9a7 */ /* 0x0003e200080004ff */
[----:B------:R-:W-:Y:S01]  /*2820*/  UIADD3 UR4, UPT, UPT, UR5, 0x1, URZ ;  /* 0x0000000105047890 */ /* 0x000fe2000fffe0ff */
[----:B------:R-:W-:-:S03]  /*2830*/  VIADD R8, R8, 0x1 ;  /* 0x0000000108087836 */ /* 0x000fc60000000000 */
[----:B------:R-:W-:Y:S02]  /*2840*/  UISETP.NE.AND UP0, UPT, UR4, 0x2, UPT ;  /* 0x000000020400788c */ /* 0x000fe4000bf05270 */
[----:B------:R-:W-:Y:S06]  /*2850*/  UGETNEXTWORKID.BROADCAST [UR8], [UR9] ;  /* 0x00000000080073ca */ /* 0x000fec0008000100 */
[----:B------:R-:W-:Y:S01]  /*2860*/  USEL UR7, URZ, 0x1, UP0 ;  /* 0x00000001ff077887 */ /* 0x000fe20008000000 */
[----:B------:R-:W-:Y:S01]  /*2870*/  ISETP.NE.AND P0, PT, R8, 0x2, PT ;  /* 0x000000020800780c */ /* 0x000fe20003f05270 */
[----:B------:R-:W-:Y:S01]  /*2880*/  USEL UR5, UR4, URZ, UP0 ;  /* 0x000000ff04057287 */ /* 0x000fe20008000000 */
[----:B------:R-:W2:Y:S03]  /*2890*/  SYNCS.PHASECHK.TRANS64.TRYWAIT P1, [R0+URZ+0x80], R5 ;  /* 0x00008005000075a7 */ /* 0x000ea600080211ff */
[----:B------:R-:W-:Y:S01]  /*28a0*/  LOP3.LUT R12, R12, UR7, RZ, 0x3c, !PT ;  /* 0x000000070c0c7c12 */ /* 0x000fe2000f8e3cff */
[----:B-12---:R-:W-:Y:S07]  /*28b0*/  @!P1 BRA `(.L_x_41) ;  /* 0x000000c800f09947 */ /* 0x006fee0003800000 */
.L_x_189:
[C---:B------:R-:W-:Y:S01]  /*28c0*/  LEA R4, R11.reuse, UR6, 0x4 ;  /* 0x000000060b047c11 */ /* 0x040fe2000f8e20ff */
[----:B-1----:R-:W-:Y:S01]  /*28d0*/  VIADD R0, R0, 0x90 ;  /* 0x0000009000007836 */ /* 0x002fe20000000000 */
[----:B------:R-:W-:Y:S01]  /*28e0*/  SEL R8, R8, RZ, P0 ;  /* 0x000000ff08087207 */ /* 0x000fe20000000000 */
[----:B------:R-:W-:-:S03]  /*28f0*/  VIADD R11, R11, 0x1 ;  /* 0x000000010b0b7836 */ /* 0x000fc60000000000 */
[----:B------:R-:W1:Y:S01]  /*2900*/  LDS.128 R4, [R4+0xe0] ;  /* 0x0000e00004047984 */ /* 0x000e620000000c00 */
[----:B------:R-:W-:Y:S02]  /*2910*/  PRMT R0, RZ, 0x654, R0 ;  /* 0x00000654ff007816 */ /* 0x000fe40000000000 */
[C---:B------:R-:W-:Y:S01]  /*2920*/  ISETP.NE.AND P1, PT, R11.reuse, 0x2, PT ;  /* 0x000000020b00780c */ /* 0x040fe20003f25270 */
[----:B------:R-:W-:Y:S01]  /*2930*/  @!PT LDS RZ, [RZ] ;  /* 0x00000000fffff984 */ /* 0x000fe20000000800 */
[----:B------:R-:W-:Y:S01]  /*2940*/  @!PT LDS RZ, [RZ] ;  /* 0x00000000fffff984 */ /* 0x000fe20000000800 */
[----:B------:R-:W-:Y:S01]  /*2950*/  @!PT LDS RZ, [RZ] ;  /* 0x00000000fffff984 */ /* 0x000fe20000000800 */
[----:B------:R-:W-:Y:S01]  /*2960*/  @!PT LDS RZ, [RZ] ;  /* 0x00000000fffff984 */ /* 0x000fe20000000800 */
[----:B------:R2:W-:Y:S06]  /*2970*/  MEMBAR.ALL.CTA ;  /* 0x0000000000007992 */ /* 0x0005ec0000008000 */
[----:B--2---:R-:W2:Y:S01]  /*2980*/  FENCE.VIEW.ASYNC.S ;  /* 0x00000000000073c6 */ /* 0x004ea20000000000 */
[----:B------:R-:W-:Y:S01]  /*2990*/  SEL R11, R11, RZ, P1 ;  /* 0x000000ff0b0b7207 */ /* 0x000fe20000800000 */
[----:B--2---:R2:W-:Y:S01]  /*29a0*/  SYNCS.ARRIVE.TRANS64.RED.A1T0 RZ, [R0+URZ], RZ ;  /* 0x000000ff00ff79a7 */ /* 0x0045e200081004ff */
[----:B-1----:R-:W-:-:S02]  /*29b0*/  LOP3.LUT P3, RZ, R6, 0x1, RZ, 0xc0, !PT ;  /* 0x0000000106ff7812 */ /* 0x002fc4000786c0ff */
[----:B------:R-:W-:-:S04]  /*29c0*/  SEL R5, RZ, 0x1, P1 ;  /* 0x00000001ff057807 */ /* 0x000fc80000800000 */
[----:B------:R-:W-:Y:S02]  /*29d0*/  LOP3.LUT R10, R10, R5, RZ, 0x3c, !PT ;  /* 0x000000050a0a7212 */ /* 0x000fe400078e3cff */
[----:B--2---:R-:W-:-:S04]  /*29e0*/  SEL R0, RZ, 0x1, P0 ;  /* 0x00000001ff007807 */ /* 0x004fc80000000000 */
[----:B------:R-:W-:Y:S01]  /*29f0*/  LOP3.LUT R9, R9, R0, RZ, 0x3c, !PT ;  /* 0x0000000009097212 */ /* 0x000fe200078e3cff */
[----:B------:R-:W-:Y:S06]  /*2a00*/  @P3 BRA `(.L_x_42) ;  /* 0xfffffffc002c3947 */ /* 0x000fec000383ffff */
[----:B------:R-:W-:Y:S01]  /*2a10*/  ULEA UR4, UR5, UR6, 0x3 ;  /* 0x0000000605047291 */ /* 0x000fe2000f8e18ff */
[----:B------:R-:W-:-:S08]  /*2a20*/  SHF.L.U32 R3, R12, 0x1f, RZ ;  /* 0x0000001f0c037819 */ /* 0x000fd000000006ff */
[----:B------:R-:W1:Y:S02]  /*2a30*/  SYNCS.PHASECHK.TRANS64 P0, [UR4+0x90], R3 ;  /* 0x00009003ff0075a7 */ /* 0x000e640008001004 */
[----:B-1----:R-:W-:Y:S05]  /*2a40*/  @P0 BRA `(.L_x_43) ;  /* 0x0000000000080947 */ /* 0x002fea0003800000 */
[----:B------:R-:W1:Y:S02]  /*2a50*/  SYNCS.PHASECHK.TRANS64.TRYWAIT P0, [UR4+0x90], R3 ;  /* 0x00009003ff0075a7 */ /* 0x000e640008001104 */
[----:B-1----:R-:W-:Y:S05]  /*2a60*/  @!P0 BRA `(.L_x_44) ;  /* 0x000000c800988947 */ /* 0x002fea0003800000 */
.L_x_43:
[----:B------:R-:W-:-:S04]  /*2a70*/  UIADD3 UR7, UPT, UPT, UR5, 0x1, URZ ;  /* 0x0000000105077890 */ /* 0x000fc8000fffe0ff */
[----:B------:R-:W-:-:S04]  /*2a80*/  UISETP.NE.AND UP0, UPT, UR7, 0x2, UPT ;  /* 0x000000020700788c */ /* 0x000fc8000bf05270 */
[----:B------:R-:W-:Y:S02]  /*2a90*/  USEL UR8, URZ, 0x1, UP0 ;  /* 0x00000001ff087887 */ /* 0x000fe40008000000 */
[----:B------:R-:W-:-:S04]  /*2aa0*/  USEL UR7, UR7, URZ, UP0 ;  /* 0x000000ff07077287 */ /* 0x000fc80008000000 */
[----:B------:R-:W-:Y:S01]  /*2ab0*/  ULEA UR7, UR7, UR6, 0x3 ;  /* 0x0000000607077291 */ /* 0x000fe2000f8e18ff */
[----:B-1----:R-:W-:-:S04]  /*2ac0*/  LOP3.LUT R3, R12, UR8, RZ, 0x3c, !PT ;  /* 0x000000080c037c12 */ /* 0x002fc8000f8e3cff */
[----:B------:R-:W-:-:S04]  /*2ad0*/  SHF.L.U32 R0, R3, 0x1f, RZ ;  /* 0x0000001f03007819 */ /* 0x000fc800000006ff */
[----:B------:R-:W1:Y:S02]  /*2ae0*/  SYNCS.PHASECHK.TRANS64 P0, [UR7+0x90], R0 ;  /* 0x00009000ff0075a7 */ /* 0x000e640008001007 */
[----:B-1----:R-:W-:Y:S05]  /*2af0*/  @P0 EXIT ;  /* 0x000000000000094d */ /* 0x002fea0003800000 */
[----:B------:R-:W-:Y:S02]  /*2b00*/  SHF.L.U32 R3, R3, 0x1f, RZ ;  /* 0x0000001f03037819 */ /* 0x000fe400000006ff */
[----:B------:R-:W-:-:S07]  /*2b10*/  MOV R0, UR7 ;  /* 0x0000000700007c02 */ /* 0x000fce0008000f00 */
.L_x_45:
[----:B-1----:R1:W2:Y:S02]  /*2b20*/  SYNCS.PHASECHK.TRANS64.TRYWAIT P0, [R0+URZ+0x90], R3 ;  /* 0x00009003000075a7 */ /* 0x0022a400080011ff */
[----:B--2---:R-:W-:Y:S05]  /*2b30*/  @!P0 NANOSLEEP.SYNCS 0x989680 ;  /* 0x009896800000895d */ /* 0x004fea0003900000 */
[----:B------:R-:W2:Y:S02]  /*2b40*/  @!P0 SYNCS.PHASECHK.TRANS64 P0, [R0+URZ+0x90], R3 ;  /* 0x00009003000085a7 */ /* 0x000ea400080010ff */
[----:B--2---:R-:W-:Y:S05]  /*2b50*/  @P0 EXIT ;  /* 0x000000000000094d */ /* 0x004fea0003800000 */
[----:B------:R-:W-:Y:S05]  /*2b60*/  BRA `(.L_x_45) ;  /* 0xfffffffc00ec7947 */ /* 0x000fea000383ffff */
.L_x_38:
[----:B------:R-:W-:Y:S05]  /*2b70*/  BRA.U UP5, `(.L_x_46) ;  /* 0x0000000d056c7547 */ /* 0x000fea000b800000 */
[----:B------:R-:W-:Y:S01]  /*2b80*/  UMOV UR4, 0x40 ;  /* 0x0000004000047882 */ /* 0x000fe20000000000 */
[----:B------:R-:W-:Y:S01]  /*2b90*/  NOP ;  /* 0x0000000000007918 */ /* 0x000fe20000000000 */
[----:B------:R-:W-:Y:S01]  /*2ba0*/  ULEA UR5, UR38, UR4, 0x18 ;  /* 0x0000000426057291 */ /* 0x000fe2000f8ec0ff */
[----:B------:R-:W-:Y:S02]  /*2bb0*/  UMOV UR6, 0x400 ;  /* 0x0000040000067882 */ /* 0x000fe40000000000 */
[----:B------:R-:W-:-:S06]  /*2bc0*/  ULEA UR6, UR38, UR6, 0x18 ;  /* 0x0000000626067291 */ /* 0x000fcc000f8ec0ff */
[----:B------:R-:W1:Y:S02]  /*2bd0*/  LDS.U8 R0, [UR5+0x1c] ;  /* 0x00001c05ff007984 */ /* 0x000e640008000000 */
[----:B-1----:R-:W-:-:S13]  /*2be0*/  ISETP.NE.AND P0, PT, R0, RZ, PT ;  /* 0x000000ff0000720c */ /* 0x002fda0003f05270 */
[----:B------:R-:W-:Y:S05]  /*2bf0*/  @P0 BRA `(.L_x_47) ;  /* 0x0000000000580947 */ /* 0x000fea0003800000 */
[----:B------:R-:W-:-:S13]  /*2c00*/  ELECT P0, URZ, PT ;  /* 0x0000000000ff782f */ /* 0x000fda0003800000 */
[----:B------:R-:W-:Y:S05]  /*2c10*/  @!P0 BRA `(.L_x_48) ;  /* 0x0000000000608947 */ /* 0x000fea0003800000 */
[----:B------:R-:W-:Y:S01]  /*2c20*/  UMOV UR4, 0x10 ;  /* 0x0000001000047882 */ /* 0x000fe20000000000 */
[----:B------:R-:W-:Y:S01]  /*2c30*/  HFMA2 R0, -RZ, RZ, 0, 5.9604644775390625e-08 ;  /* 0x00000001ff007431 */ /* 0x000fe200000001ff */
[----:B------:R-:W-:-:S03]  /*2c40*/  MOV R2, 0xffff ;  /* 0x0000ffff00027802 */ /* 0x000fc60000000f00 */
[----:B------:R-:W-:Y:S04]  /*2c50*/  DEPBAR.LE SB1, 0x36 ;  /* 0x00009d800000791a */ /* 0x000fe80000000000 */
[----:B------:R-:W1:Y:S02]  /*2c60*/  UTCATOMSWS.FIND_AND_SET.ALIGN UP0, UR4, UR4 ;  /* 0x00000004000475e3 */ /* 0x000e640008000800 */
[----:B-1----:R-:W-:Y:S01]  /*2c70*/  MOV R5, UR4 ;  /* 0x0000000400057c02 */ /* 0x002fe20008000f00 */
[----:B------:R-:W-:Y:S06]  /*2c80*/  BRA.U UP0, `(.L_x_49) ;  /* 0x0000000100187547 */ /* 0x000fec000b800000 */
.L_x_50:
[----:B------:R-:W-:Y:S05]  /*2c90*/  NANOSLEEP 0x64 ;  /* 0x000000640000795d */ /* 0x000fea0003800000 */
[----:B------:R-:W-:-:S05]  /*2ca0*/  UMOV UR4, 0x10 ;  /* 0x0000001000047882 */ /* 0x000fca0000000000 */
[----:B------:R-:W-:Y:S04]  /*2cb0*/  DEPBAR.LE SB1, 0x36 ;  /* 0x00009d800000791a */ /* 0x000fe80000000000 */
[----:B------:R-:W1:Y:S02]  /*2cc0*/  UTCATOMSWS.FIND_AND_SET.ALIGN UP0, UR4, UR4 ;  /* 0x00000004000475e3 */ /* 0x000e640008000800 */
[----:B-1----:R-:W-:Y:S01]  /*2cd0*/  MOV R5, UR4 ;  /* 0x0000000400057c02 */ /* 0x002fe20008000f00 */
[----:B------:R-:W-:Y:S05]  /*2ce0*/  BRA.U !UP0, `(.L_x_50) ;  /* 0xfffffffd08e87547 */ /* 0x000fea000b83ffff */
.L_x_49:
[-C--:B------:R-:W-:Y:S02]  /*2cf0*/  SHF.L.U32 R2, R2, R5.reuse, RZ ;  /* 0x0000000502027219 */ /* 0x080fe400000006ff */
[----:B------:R-:W-:Y:S01]  /*2d00*/  SHF.L.U32 R0, R0, R5, RZ ;  /* 0x0000000500007219 */ /* 0x000fe200000006ff */
[----:B------:R-:W-:Y:S02]  /*2d10*/  IMAD.SHL.U32 R5, R5, 0x20, RZ ;  /* 0x0000002005057824 */ /* 0x000fe400078e00ff */
[----:B------:R1:W-:Y:S04]  /*2d20*/  ATOMS.OR RZ, [UR5+0x14], R2 ;  /* 0x00001402ffff798c */ /* 0x0003e8000b000005 */
[----:B------:R1:W-:Y:S04]  /*2d30*/  ATOMS.OR RZ, [UR5+0x18], R0 ;  /* 0x00001800ffff798c */ /* 0x0003e8000b000005 */
[----:B------:R1:W-:Y:S01]  /*2d40*/  STS [UR6+0x100], R5 ;  /* 0x00010005ff007988 */ /* 0x0003e20008000806 */
[----:B------:R-:W-:Y:S05]  /*2d50*/  BRA `(.L_x_48) ;  /* 0x0000000000107947 */ /* 0x000fea0003800000 */
.L_x_47:
[----:B------:R-:W-:Y:S02]  /*2d60*/  MOV R0, 0xffffffff ;  /* 0xffffffff00007802 */ /* 0x000fe40000000f00 */
[----:B------:R-:W-:-:S03]  /*2d70*/  MOV R4, 0x2da0 ;  /* 0x00002da000047802 */ /* 0x000fc60000000f00 */
[----:B------:R1:W-:Y:S04]  /*2d80*/  STS [UR6+0x100], R0 ;  /* 0x00010000ff007988 */ /* 0x0003e80008000806 */
[----:B-1---5:R-:W-:Y:S05]  /*2d90*/  CALL.REL.NOINC `($__internal_1_$__cuda_sm10x_tcgen05_guardrail_trap_phase_invalid_during_alloc) ;  /* 0x000000d000347944 */ /* 0x022fea0003c00000 */
.L_x_48:
[----:B------:R-:W-:Y:S05]  /*2da0*/  WARPSYNC.ALL ;  /* 0x0000000000007948 */ /* 0x000fea0003800000 */
[----:B------:R-:W2:Y:S01]  /*2db0*/  S2UR UR16, SR_CgaCtaId ;  /* 0x00000000001079c3 */ /* 0x000ea20000008800 */
[----:B------:R-:W-:Y:S01]  /*2dc0*/  UMOV UR4, 0x400 ;  /* 0x0000040000047882 */ /* 0x000fe20000000000 */
[----:B------:R-:W-:-:S06]  /*2dd0*/  NOP ;  /* 0x0000000000007918 */ /* 0x000fcc0000000000 */
[----:B------:R-:W-:Y:S06]  /*2de0*/  BAR.ARV 0x6, 0xa0 ;  /* 0x0182800000007b1d */ /* 0x000fec0000002000 */
[----:B------:R-:W3:Y:S01]  /*2df0*/  LDCU UR8, c[0x0][0x38c] ;  /* 0x00007180ff0877ac */ /* 0x000ee20008000800 */
[----:B------:R-:W-:Y:S01]  /*2e00*/  LOP3.LUT R3, R3, 0xffff, RZ, 0xc0, !PT ;  /* 0x0000ffff03037812 */ /* 0x000fe200078ec0ff */
[----:B------:R-:W-:Y:S01]  /*2e10*/  IMAD.MOV.U32 R9, RZ, RZ, RZ ;  /* 0x000000ffff097224 */ /* 0x000fe200078e00ff */
[----:B------:R-:W-:Y:S02]  /*2e20*/  UISETP.LT.AND UP0, UPT, UR34, 0x1, UPT ;  /* 0x000000012200788c */ /* 0x000fe4000bf01270 */
[----:B------:R-:W-:Y:S01]  /*2e30*/  R2UR UR27, R3 ;  /* 0x00000000031b72ca */ /* 0x000fe200000e0000 */
[----:B------:R-:W-:Y:S01]  /*2e40*/  IMAD.MOV.U32 R8, RZ, RZ, 0x1 ;  /* 0x00000001ff087424 */ /* 0x000fe200078e00ff */
[----:B-1----:R-:W-:Y:S01]  /*2e50*/  CS2R R2, SRZ ;  /* 0x0000000000027805 */ /* 0x002fe2000001ff00 */
[----:B------:R-:W-:Y:S01]  /*2e60*/  UMOV UR21, URZ ;  /* 0x000000ff00157c82 */ /* 0x000fe20008000000 */
[----:B--2---:R-:W-:-:S02]  /*2e70*/  ULEA UR16, UR16, UR4, 0x18 ;  /* 0x0000000410107291 */ /* 0x004fc4000f8ec0ff */
[----:B------:R-:W-:Y:S02]  /*2e80*/  USEL UR4, UR34, 0x1, !UP0 ;  /* 0x0000000122047887 */ /* 0x000fe4000c000000 */
[----:B------:R-:W-:Y:S02]  /*2e90*/  UIADD3 UR6, UPT, UPT, UR16, 0xc400, URZ ;  /* 0x0000c40010067890 */ /* 0x000fe4000fffe0ff */
[----:B------:R-:W-:Y:S02]  /*2ea0*/  UIADD3 UR5, UPT, UPT, UR16, 0x14400, URZ ;  /* 0x0001440010057890 */ /* 0x000fe4000fffe0ff */
[----:B------:R-:W-:Y:S01]  /*2eb0*/  USHF.R.U32.HI UR6, URZ, 0x4, UR6 ;  /* 0x00000004ff067899 */ /* 0x000fe20008011606 */
[----:B------:R-:W1:Y:S01]  /*2ec0*/  LDS R0, [UR16+0x100] ;  /* 0x00010010ff007984 */ /* 0x000e620008000800 */
[----:B------:R-:W-:Y:S02]  /*2ed0*/  UIADD3 UR7, UPT, UPT, UR16, 0x34400, URZ ;  /* 0x0003440010077890 */ /* 0x000fe4000fffe0ff */
[----:B------:R-:W-:-:S02]  /*2ee0*/  ULOP3.LUT UR6, UR6, 0x3fff, URZ, 0xc0, !UPT ;  /* 0x00003fff06067892 */ /* 0x000fc4000f8ec0ff */
[----:B------:R-:W-:Y:S02]  /*2ef0*/  UIADD3 UR32, UPT, UPT, -UR4, URZ, URZ ;  /* 0x000000ff04207290 */ /* 0x000fe4000fffe1ff */
[----:B------:R-:W-:Y:S02]  /*2f00*/  ULOP3.LUT UR28, UR6, 0x10000, URZ, 0xfc, !UPT ;  /* 0x00010000061c7892 */ /* 0x000fe4000f8efcff */
[----:B------:R-:W-:Y:S02]  /*2f10*/  USHF.R.U32.HI UR5, URZ, 0x4, UR5 ;  /* 0x00000004ff057899 */ /* 0x000fe40008011605 */
[----:B------:R-:W-:Y:S02]  /*2f20*/  USHF.R.U32.HI UR4, URZ, 0x4, UR7 ;  /* 0x00000004ff047899 */ /* 0x000fe40008011607 */
[----:B------:R-:W-:Y:S02]  /*2f30*/  ULOP3.LUT UR5, UR5, 0x3fff, URZ, 0xc0, !UPT ;  /* 0x00003fff05057892 */ /* 0x000fe4000f8ec0ff */
[----:B------:R-:W-:-:S02]  /*2f40*/  ULOP3.LUT UR4, UR4, 0x3fff, URZ, 0xc0, !UPT ;  /* 0x00003fff04047892 */ /* 0x000fc4000f8ec0ff */
[----:B------:R-:W-:Y:S02]  /*2f50*/  UIADD3 UR33, UPT, UPT, UR16, 0xa0, URZ ;  /* 0x000000a010217890 */ /* 0x000fe4000fffe0ff */
[----:B------:R-:W-:Y:S02]  /*2f60*/  ULOP3.LUT UR29, UR5, 0x10000, URZ, 0xfc, !UPT ;  /* 0x00010000051d7892 */ /* 0x000fe4000f8efcff */
[----:B------:R-:W-:Y:S02]  /*2f70*/  ULOP3.LUT UR30, UR4, 0x10000, URZ, 0xfc, !UPT ;  /* 0x00010000041e7892 */ /* 0x000fe4000f8efcff */
[----:B---3--:R-:W-:Y:S01]  /*2f80*/  UISETP.GE.AND UP2, UPT, UR8, 0x1, UPT ;  /* 0x000000010800788c */ /* 0x008fe2000bf46270 */
[----:B-1----:R-:W-:Y:S01]  /*2f90*/  R2UR UR26, R0 ;  /* 0x00000000001a72ca */ /* 0x002fe200000e0000 */
[----:B------:R-:W-:-:S05]  /*2fa0*/  IMAD.MOV.U32 R0, RZ, RZ, 0x840 ;  /* 0x00000840ff007424 */ /* 0x000fca00078e00ff */
[----:B------:R-:W-:-:S07]  /*2fb0*/  R2UR UR6, R0 ;  /* 0x00000000000672ca */ /* 0x000fce00000e0000 */
[----:B------:R-:W-:Y:S02]  /*2fc0*/  ULOP3.LUT UR15, UR26, 0x1, URZ, 0xc0, !UPT ;  /* 0x000000011a0f7892 */ /* 0x000fe4000f8ec0ff */
[----:B------:R-:W-:Y:S02]  /*2fd0*/  UIADD3 UR31, UPT, UPT, UR26, 0x1e0, URZ ;  /* 0x000001e01a1f7890 */ /* 0x000fe4000fffe0ff */
[----:B------:R-:W-:-:S04]  /*2fe0*/  ULOP3.LUT UR15, UR15, 0x494, URZ, 0xfc, !UPT ;  /* 0x000004940f0f7892 */ /* 0x000fc8000f8efcff */
[----:B------:R-:W-:-:S12]  /*2ff0*/  UPRMT UR15, UR15, 0x5410, UR6 ;  /* 0x000054100f0f7896 */ /* 0x000fd80008000006 */
.L_x_58:
[----:B------:R-:W-:Y:S02]  /*3000*/  LEA R0, R9, UR16, 0x3 ;  /* 0x0000001009007c11 */ /* 0x000fe4000f8e18ff */
[----:B------:R-:W-:Y:S02]  /*3010*/  SHF.L.U32 R5, R3, 0x1f, RZ ;  /* 0x0000001f03057819 */ /* 0x000fe400000006ff */
[----:B------:R-:W-:Y:S02]  /*3020*/  LEA R4, R9, UR16, 0x4 ;  /* 0x0000001009047c11 */ /* 0x000fe4000f8e20ff */
[----:B-1----:R-:W1:Y:S02]  /*3030*/  SYNCS.PHASECHK.TRANS64.TRYWAIT P0, [R0+URZ+0x80], R5 ;  /* 0x00008005000075a7 */ /* 0x002e6400080011ff */
[----:B-123--:R-:W-:Y:S05]  /*3040*/  @!P0 BRA `(.L_x_51) ;  /* 0x000000c400388947 */ /* 0x00efea0003800000 */
.L_x_191:
[----:B-1----:R-:W1:Y:S01]  /*3050*/  LDS.128 R4, [R4+0xe0] ;  /* 0x0000e00004047984 */ /* 0x002e620000000c00 */
[----:B------:R-:W-:Y:S02]  /*3060*/  VIADD R0, R0, 0x90 ;  /* 0x0000009000007836 */ /* 0x000fe40000000000 */
[----:B------:R-:W-:Y:S01]  /*3070*/  VIADD R9, R9, 0x1 ;  /* 0x0000000109097836 */ /* 0x000fe20000000000 */
[----:B------:R-:W-:Y:S01]  /*3080*/  @!PT LDS RZ, [RZ] ;  /* 0x00000000fffff984 */ /* 0x000fe20000000800 */
[----:B------:R-:W-:Y:S01]  /*3090*/  @!PT LDS RZ, [RZ] ;  /* 0x00000000fffff984 */ /* 0x000fe20000000800 */
[----:B------:R-:W-:Y:S01]  /*30a0*/  @!PT LDS RZ, [RZ] ;  /* 0x00000000fffff984 */ /* 0x000fe20000000800 */
[----:B------:R-:W-:Y:S01]  /*30b0*/  @!PT LDS RZ, [RZ] ;  /* 0x00000000fffff984 */ /* 0x000fe20000000800 */
[----:B------:R2:W-:Y:S06]  /*30c0*/  MEMBAR.ALL.CTA ;  /* 0x0000000000007992 */ /* 0x0005ec0000008000 */
[----:B--2---:R-:W2:Y:S01]  /*30d0*/  FENCE.VIEW.ASYNC.S ;  /* 0x00000000000073c6 */ /* 0x004ea20000000000 */
[----:B------:R-:W-:-:S04]  /*30e0*/  PRMT R0, RZ, 0x654, R0 ;  /* 0x00000654ff007816 */ /* 0x000fc80000000000 */
[----:B--2---:R2:W-:Y:S01]  /*30f0*/  SYNCS.ARRIVE.TRANS64.RED.A1T0 RZ, [R0+URZ], RZ ;  /* 0x000000ff00ff79a7 */ /* 0x0045e200081004ff */
[----:B-1----:R-:W-:Y:S02]  /*3100*/  LOP3.LUT P1, RZ, R6, 0x1, RZ, 0xc0, !PT ;  /* 0x0000000106ff7812 */ /* 0x002fe4000782c0ff */
[----:B------:R-:W-:Y:S01]  /*3110*/  LOP3.LUT R6, R8, 0x1, RZ, 0x3c, !PT ;  /* 0x0000000108067812 */ /* 0x000fe200078e3cff */
[----:B--2---:R-:W-:Y:S10]  /*3120*/  BRA.U !UP2, `(.L_x_52) ;  /* 0x000000050a287547 */ /* 0x004ff4000b800000 */
[----:B------:R-:W-:Y:S01]  /*3130*/  ULEA UR4, UR21, UR16, 0x3 ;  /* 0x0000001015047291 */ /* 0x000fe2000f8e18ff */
[----:B------:R-:W-:Y:S01]  /*3140*/  SHF.L.U32 R0, R2, 0x1f, RZ ;  /* 0x0000001f02007819 */ /* 0x000fe200000006ff */
[----:B------:R-:W-:Y:S01]  /*3150*/  IMAD.MOV.U32 R4, RZ, RZ, 0x840 ;  /* 0x00000840ff047424 */ /* 0x000fe200078e00ff */
[----:B------:R-:W-:Y:S01]  /*3160*/  R2UR UR25, R6 ;  /* 0x00000000061972ca */ /* 0x000fe200000e0000 */
[----:B------:R-:W-:Y:S01]  /*3170*/  UMOV UR22, URZ ;  /* 0x000000ff00167c82 */ /* 0x000fe20008000000 */
[----:B------:R-:W-:Y:S01]  /*3180*/  UMOV UR20, 0x1 ;  /* 0x0000000100147882 */ /* 0x000fe20000000000 */
[----:B------:R-:W-:Y:S01]  /*3190*/  UMOV UR19, 0xffffffff ;  /* 0xffffffff00137882 */ /* 0x000fe20000000000 */
[----:B------:R-:W-:Y:S01]  /*31a0*/  UMOV UR7, UR21 ;  /* 0x0000001500077c82 */ /* 0x000fe20008000000 */
[----:B------:R-:W-:Y:S01]  /*31b0*/  UMOV UR18, UR32 ;  /* 0x0000002000127c82 */ /* 0x000fe20008000000 */
[----:B------:R1:W2:Y:S01]  /*31c0*/  SYNCS.PHASECHK.TRANS64.TRYWAIT P2, [UR4], R0 ;  /* 0x00000000ff0075a7 */ /* 0x0002a20008041104 */
[----:B------:R-:W-:Y:S01]  /*31d0*/  UMOV UR17, UR34 ;  /* 0x0000002200117c82 */ /* 0x000fe20008000000 */
[----:B------:R-:W-:-:S05]  /*31e0*/  UMOV UR24, URZ ;  /* 0x000000ff00187c82 */ /* 0x000fca0008000000 */
[----:B------:R-:W-:-:S12]  /*31f0*/  UIMAD UR25, UR25, 0xe0, UR26 ;  /* 0x000000e0191978a4 */ /* 0x000fd8000f8e021a */
.L_x_57:
[----:B---3--:R-:W-:Y:S01]  /*3200*/  ULEA UR8, UR7, UR16, 0x3 ;  /* 0x0000001007087291 */ /* 0x008fe2000f8e18ff */
[----:B--2---:R-:W-:Y:S11]  /*3210*/  @P2 BRA `(.L_x_53) ;  /* 0x00000000000c2947 */ /* 0x004ff60003800000 */
[----:B------:R-:W-:Y:S04]  /*3220*/  SHF.L.U32 R5, R2, 0x1f, RZ ;  /* 0x0000001f02057819 */ /* 0x000fe800000006ff */
[----:B------:R-:W2:Y:S02]  /*3230*/  SYNCS.PHASECHK.TRANS64.TRYWAIT P0, [UR8], R5 ;  /* 0x00000005ff0075a7 */ /* 0x000ea40008001108 */
[----:B--2---:R-:W-:Y:S05]  /*3240*/  @!P0 BRA `(.L_x_54) ;  /* 0x000000c000cc8947 */ /* 0x004fea0003800000 */
.L_x_53:
[----:B------:R-:W-:Y:S01]  /*3250*/  UISETP.NE.AND UP0, UPT, UR17, 0x1, UPT ;  /* 0x000000011100788c */ /* 0x000fe2000bf05270 */
[----:B------:R-:W-:Y:S01]  /*3260*/  PLOP3.LUT P2, PT, PT, PT, PT, 0x80, 0x8 ;  /* 0x000000000008781c */ /* 0x000fe20003f4f070 */
[----:B------:R-:W-:Y:S04]  /*3270*/  UIADD3 UR4, UPT, UPT, UR7, 0x1, URZ ;  /* 0x0000000107047890 */ /* 0x000fe8000fffe0ff */
[----:B------:R-:W-:Y:S01]  /*3280*/  UISETP.NE.AND UP1, UPT, UR4, 0x4, UPT ;  /* 0x000000040400788c */ /* 0x000fe2000bf25270 */
[----:B------:R-:W-:Y:S03]  /*3290*/  PLOP3.LUT P0, PT, PT, PT, UP0, 0x80, 0x8 ;  /* 0x000000000008781c */ /* 0x000fe60003f0f008 */
[----:B------:R-:W-:Y:S02]  /*32a0*/  USEL UR5, URZ, 0x1, UP1 ;  /* 0x00000001ff057887 */ /* 0x000fe40008800000 */
[----:B------:R-:W-:Y:S04]  /*32b0*/  USEL UR21, UR4, URZ, UP1 ;  /* 0x000000ff04157287 */ /* 0x000fe80008800000 */
[----:B------:R-:W-:Y:S01]  /*32c0*/  @UP0 ULEA UR4, UR21, UR16, 0x3 ;  /* 0x0000001015040291 */ /* 0x000fe2000f8e18ff */
[----:B------:R-:W-:Y:S04]  /*32d0*/  LOP3.LUT R2, R2, UR5, RZ, 0x3c, !PT ;  /* 0x0000000502027c12 */ /* 0x000fe8000f8e3cff */
[----:B-1----:R-:W-:Y:S04]  /*32e0*/  @P0 SHF.L.U32 R0, R2, 0x1f, RZ ;  /* 0x0000001f02000819 */ /* 0x002fe800000006ff */
[----:B------:R1:W2:Y:S01]  /*32f0*/  @P0 SYNCS.PHASECHK.TRANS64.TRYWAIT P2, [UR4], R0 ;  /* 0x00000000ff0005a7 */ /* 0x0002a20008041104 */
[----:B------:R-:W-:Y:S04]  /*3300*/  ULOP3.LUT UR4, UR20, 0x1, URZ, 0xc0, !UPT ;  /* 0x0000000114047892 */ /* 0x000fe8000f8ec0ff */
[----:B------:R-:W-:Y:S09]  /*3310*/  UISETP.NE.U32.AND UP0, UPT, UR4, 0x1, UPT ;  /* 0x000000010400788c */ /* 0x000ff2000bf05070 */
[----:B------:R-:W-:Y:S05]  /*3320*/  BRA.U UP0, `(.L_x_55) ;  /* 0x0000000100207547 */ /* 0x000fea000b800000 */
[----:B------:R-:W-:Y:S02]  /*3330*/  ULEA UR4, UR7, UR30, 0x7 ;  /* 0x0000001e07047291 */ /* 0x000fe4000f8e38ff */
[----:B------:R-:W-:Y:S01]  /*3340*/  UISETP.NE.AND UP0, UPT, UR19, -0x1, UPT ;  /* 0xffffffff1300788c */ /* 0x000fe2000bf05270 */
[----:B------:R-:W-:Y:S06]  /*3350*/  UMOV UR5, 0x4008 ;  /* 0x0000400800057882 */ /* 0x000fec0000000000 */
[----:B------:R3:W-:Y:S02]  /*3360*/  UTCCP.T.S.128dp128bit tmem[UR26+0x1e0], gdesc[UR4] ;  /* 0x0001e0041a0079e7 */ /* 0x0007e40008180000 */
[----:B------:R-:W-:Y:S05]  /*3370*/  BRA.U UP0, `(.L_x_55) ;  /* 0x00000001000c7547 */ /* 0x000fea000b800000 */
[----:B------:R-:W-:Y:S04]  /*3380*/  SHF.L.U32 R5, R8, 0x1f, RZ ;  /* 0x0000001f08057819 */ /* 0x000fe800000006ff */
[----:B------:R-:W4:Y:S02]  /*3390*/  SYNCS.PHASECHK.TRANS64.TRYWAIT P0, [UR16+0xa8], R5 ;  /* 0x0000a805ff0075a7 */ /* 0x000f240008001110 */
[----:B----4-:R-:W-:Y:S05]  /*33a0*/  @!P0 BRA `(.L_x_56) ;  /* 0x000000c0008c8947 */ /* 0x010fea0003800000 */
.L_x_55:
[----:B------:R-:W-:Y:S01]  /*33b0*/  ELECT P0, URZ, PT ;  /* 0x0000000000ff782f */ /* 0x000fe20003800000 */
[----:B------:R-:W-:Y:S02]  /*33c0*/  ULEA UR14, UR22, UR31, 0x1 ;  /* 0x0000001f160e7291 */ /* 0x000fe4000f8e08ff */
[----:B------:R-:W-:Y:S02]  /*33d0*/  ULEA UR6, UR7, UR29, 0xb ;  /* 0x0000001d07067291 */ /* 0x000fe4000f8e58ff */
[----:B------:R-:W-:Y:S02]  /*33e0*/  UIADD3 UR11, UPT, UPT, UR14, 0x1, URZ ;  /* 0x000000010e0b7890 */ /* 0x000fe4000fffe0ff */
[----:B------:R-:W-:Y:S02]  /*33f0*/  UISETP.NE.U32.AND UP0, UPT, UR24, URZ, UPT ;  /* 0x000000ff1800728c */ /* 0x000fe4000bf05070 */
[----:B---3--:R-:W-:Y:S02]  /*3400*/  ULOP3.LUT UR4, UR11, 0x1, URZ, 0xc0, !UPT ;  /* 0x000000010b047892 */ /* 0x008fe4000f8ec0ff */
[----:B------:R-:W-:Y:S02]  /*3410*/  UIADD3 UR23, UPT, UPT, UR8, 0x20, URZ ;  /* 0x0000002008177890 */ /* 0x000fe4000fffe0ff */
[----:B------:R-:W-:Y:S01]  /*3420*/  @P0 R2UR UR5, R4 ;  /* 0x00000000040502ca */ /* 0x000fe200000e0000 */
[----:B------:R-:W-:Y:S02]  /*3430*/  ULOP3.LUT UR4, UR4, 0x494, URZ, 0xfc, !UPT ;  /* 0x0000049404047892 */ /* 0x000fe4000f8efcff */
[----:B------:R-:W-:Y:S02]  /*3440*/  ULOP3.LUT UR14, UR14, 0xfffffffe, URZ, 0xc0, !UPT ;  /* 0xfffffffe0e0e7892 */ /* 0x000fe4000f8ec0ff */
[----:B------:R-:W-:Y:S02]  /*3450*/  UIADD3 UR12, UPT, UPT, UR6, 0x4, URZ ;  /* 0x00000004060c7890 */ /* 0x000fe4000fffe0ff */
[----:B------:R-:W-:Y:S01]  /*3460*/  ULOP3.LUT UR8, UR11, 0xfffffffe, URZ, 0xc0, !UPT ;  /* 0xfffffffe0b087892 */ /* 0x000fe2000f8ec0ff */
[----:B-1----:R-:W-:Y:S01]  /*3470*/  IMAD.U32 R5, RZ, RZ, UR4 ;  /* 0x00000004ff057e24 */ /* 0x002fe2000f8e00ff */
[----:B------:R-:W-:Y:S02]  /*3480*/  ULEA UR4, UR7, UR28, 0x9 ;  /* 0x0000001c07047291 */ /* 0x000fe4000f8e48ff */
[----:B------:R-:W-:Y:S02]  /*3490*/  UIADD3 UR18, UPT, UPT, UR18, 0x1, URZ ;  /* 0x0000000112127890 */ /* 0x000fe4000fffe0ff */
[----:B------:R-:W-:Y:S01]  /*34a0*/  UIADD3 UR10, UPT, UPT, UR4, 0x2, URZ ;  /* 0x00000002040a7890 */ /* 0x000fe2000fffe0ff */
[----:B------:R-:W-:Y:S01]  /*34b0*/  IMAD.U32 R0, RZ, RZ, UR5 ;  /* 0x00000005ff007e24 */ /* 0x000fe2000f8e00ff */
[----:B------:R-:W-:Y:S02]  /*34c0*/  UIADD3 UR20, UPT, UPT, UR20, 0x1, URZ ;  /* 0x0000000114147890 */ /* 0x000fe4000fffe0ff */
[----:B------:R-:W-:Y:S02]  /*34d0*/  UIADD3 UR19, UPT, UPT, UR19, -0x1, URZ ;  /* 0xffffffff13137890 */ /* 0x000fe4000fffe0ff */
[----:B------:R-:W-:Y:S01]  /*34e0*/  UIADD3 UR17, UPT, UPT, UR17, -0x1, URZ ;  /* 0xffffffff11117890 */ /* 0x000fe2000fffe0ff */
[----:B------:R-:W-:Y:S01]  /*34f0*/  @P0 PRMT R0, R5, 0x5410, R0 ;  /* 0x0000541005000816 */ /* 0x000fe20000000000 */
[----:B------:R-:W-:Y:S01]  /*3500*/  ULOP3.LUT UR22, UR22, 0x1, URZ, 0x3c, !UPT ;  /* 0x0000000116167892 */ /* 0x000fe2000f8e3cff */
[----:B------:R-:W-:Y:S02]  /*3510*/  UMOV UR7, 0x40004040 ;  /* 0x4000404000077882 */ /* 0x000fe40000000000 */
[----:B------:R-:W-:Y:S01]  /*3520*/  @P0 R2UR UR9, R0 ;  /* 0x00000000000902ca */ /* 0x000fe200000e0000 */
[----:B------:R-:W-:Y:S01]  /*3530*/  UMOV UR5, 0x80004020 ;  /* 0x8000402000057882 */ /* 0x000fe20000000000 */
[----:B------:R-:W-:Y:S01]  /*3540*/  UMOV UR13, 0x40004040 ;  /* 0x40004040000d7882 */ /* 0x000fe20000000000 */
[----:B------:R1:W-:Y:S01]  /*3550*/  UTCHMMA gdesc[UR4], gdesc[UR6], tmem[UR25], tmem[UR14], idesc[UR15], UP0 ;  /* 0x00ff0e06040075ea */ /* 0x0003e20008000019 */
[----:B------:R-:W-:Y:S01]  /*3560*/  UISETP.NE.AND UP0, UPT, UR18, URZ, UPT ;  /* 0x000000ff1200728c */ /* 0x000fe2000bf05270 */
[----:B------:R-:W-:Y:S01]  /*3570*/  UMOV UR11, 0x80004020 ;  /* 0x80004020000b7882 */ /* 0x000fe20000000000 */
[----:B------:R-:W-:Y:S07]  /*3580*/  UMOV UR24, 0x1 ;  /* 0x0000000100187882 */ /* 0x000fee0000000000 */
[----:B------:R3:W-:Y:S01]  /*3590*/  UTCHMMA gdesc[UR10], gdesc[UR12], tmem[UR25], tmem[UR8], idesc[UR9], UPT ;  /* 0x00ff080c0a0075ea */ /* 0x0007e2000b800019 */
[----:B------:R3:W-:Y:S01]  /*35a0*/  UTCBAR.MULTICAST [UR23], URZ, UR27 ;  /* 0x000000ff170073e9 */ /* 0x0007e2000800081b */
[----:B-1----:R-:W-:Y:S01]  /*35b0*/  UMOV UR7, UR21 ;  /* 0x0000001500077c82 */ /* 0x002fe20008000000 */
[----:B------:R-:W-:Y:S05]  /*35c0*/  BRA.U UP0, `(.L_x_57) ;  /* 0xfffffffd000c7547 */ /* 0x000fea000b83ffff */
.L_x_52:
[C---:B------:R-:W-:Y:S01]  /*35d0*/  ISETP.NE.AND P0, PT, R9.reuse, 0x2, PT ;  /* 0x000000020900780c */ /* 0x040fe20003f05270 */
[----:B------:R1:W-:Y:S01]  /*35e0*/  UTCBAR [UR33], URZ ;  /* 0x000000ff210073e9 */ /* 0x0003e200080000ff */
[----:B------:R-:W-:Y:S02]  /*35f0*/  IMAD.MOV.U32 R8, RZ, RZ, R6 ;  /* 0x000000ffff087224 */ /* 0x000fe400078e0006 */
[----:B------:R-:W-:Y:S02]  /*3600*/  SEL R0, RZ, 0x1, P0 ;  /* 0x00000001ff007807 */ /* 0x000fe40000000000 */
[----:B------:R-:W-:Y:S02]  /*3610*/  SEL R9, R9, RZ, P0 ;  /* 0x000000ff09097207 */ /* 0x000fe40000000000 */
[----:B------:R-:W-:Y:S01]  /*3620*/  LOP3.LUT R3, R3, R0, RZ, 0x3c, !PT ;  /* 0x0000000003037212 */ /* 0x000fe200078e3cff */
[----:B------:R-:W-:Y:S06]  /*3630*/  @P1 BRA `(.L_x_58) ;  /* 0xfffffff800701947 */ /* 0x000fec000383ffff */
[----:B------:R-:W4:Y:S01]  /*3640*/  S2UR UR6, SR_CgaCtaId ;  /* 0x00000000000679c3 */ /* 0x000f220000008800 */
[----:B------:R-:W-:Y:S01]  /*3650*/  ELECT P0, URZ, PT ;  /* 0x0000000000ff782f */ /* 0x000fe20003800000 */
[----:B------:R-:W-:Y:S01]  /*3660*/  IMAD.MOV.U32 R0, RZ, RZ, 0x1 ;  /* 0x00000001ff007424 */ /* 0x000fe200078e00ff */
[----:B------:R-:W-:Y:S01]  /*3670*/  UMOV UR4, 0x40 ;  /* 0x0000004000047882 */ /* 0x000fe20000000000 */
[----:B------:R-:W-:-:S04]  /*3680*/  SHF.L.U32 R3, RZ, 0x1f, RZ ;  /* 0x0000001fff037819 */ /* 0x000fc800000006ff */
[----:B------:R-:W-:Y:S01]  /*3690*/  UVIRTCOUNT.DEALLOC.SMPOOL 0x80 ;  /* 0x000000800000784c */ /* 0x000fe20000000000 */
[----:B----4-:R-:W-:-:S09]  /*36a0*/  ULEA UR6, UR6, UR4, 0x18 ;  /* 0x0000000406067291 */ /* 0x010fd2000f8ec0ff */
[----:B------:R4:W-:Y:S01]  /*36b0*/  @P0 STS.U8 [UR6+0x1c], R0 ;  /* 0x00001c00ff000988 */ /* 0x0009e20008000006 */
[----:B------:R-:W2:Y:S02]  /*36c0*/  SYNCS.PHASECHK.TRANS64.TRYWAIT P0, [UR16+0xd0], R3 ;  /* 0x0000d003ff0075a7 */ /* 0x000ea40008001110 */
[----:B--2-4-:R-:W-:Y:S05]  /*36d0*/  @!P0 BRA `(.L_x_59) ;  /* 0x000000bc00d88947 */ /* 0x014fea0003800000 */
.L_x_195:
[----:B------:R-:W-:Y:S01]  /*36e0*/  NOP ;  /* 0x0000000000007918 */ /* 0x000fe20000000000 */
[----:B--2---:R-:W2:Y:S01]  /*36f0*/  LDS R0, [UR6+0x14] ;  /* 0x00001406ff007984 */ /* 0x004ea20008000800 */
[----:B------:R-:W-:Y:S01]  /*3700*/  ULOP3.LUT UR4, UR26, 0xffff, URZ, 0xc0, !UPT ;  /* 0x0000ffff1a047892 */ /* 0x000fe2000f8ec0ff */
[----:B------:R-:W-:Y:S01]  /*3710*/  UMOV UR5, 0xffff ;  /* 0x0000ffff00057882 */ /* 0x000fe20000000000 */
[----:B------:R-:W-:Y:S02]  /*3720*/  UMOV UR7, 0x1 ;  /* 0x0000000100077882 */ /* 0x000fe40000000000 */
[----:B------:R-:W-:-:S04]  /*3730*/  USHF.R.U32.HI UR4, URZ, 0x5, UR4 ;  /* 0x00000005ff047899 */ /* 0x000fc80008011604 */
[----:B------:R-:W-:Y:S02]  /*3740*/  USHF.L.U32 UR5, UR5, UR4, URZ ;  /* 0x0000000405057299 */ /* 0x000fe400080006ff */
[----:B------:R-:W-:-:S04]  /*3750*/  USHF.L.U32 UR4, UR7, UR4, URZ ;  /* 0x0000000407047299 */ /* 0x000fc800080006ff */
[----:B--2---:R-:W-:-:S04]  /*3760*/  LOP3.LUT R0, R0, UR5, RZ, 0xc0, !PT ;  /* 0x0000000500007c12 */ /* 0x004fc8000f8ec0ff */
[----:B------:R-:W-:-:S13]  /*3770*/  ISETP.NE.AND P0, PT, R0, UR5, PT ;  /* 0x0000000500007c0c */ /* 0x000fda000bf05270 */
[----:B------:R-:W-:Y:S05]  /*3780*/  @P0 BRA `(.L_x_60) ;  /* 0x0000000000580947 */ /* 0x000fea0003800000 */
[----:B------:R-:W2:Y:S02]  /*3790*/  LDS R0, [UR6+0x18] ;  /* 0x00001806ff007984 */ /* 0x000ea40008000800 */
[----:B--2---:R-:W-:-:S04]  /*37a0*/  LOP3.LUT R0, R0, UR4, RZ, 0xc0, !PT ;  /* 0x0000000400007c12 */ /* 0x004fc8000f8ec0ff */
[----:B------:R-:W-:-:S13]  /*37b0*/  ISETP.NE.AND P0, PT, R0, UR4, PT ;  /* 0x0000000400007c0c */ /* 0x000fda000bf05270 */
[----:B------:R-:W-:Y:S05]  /*37c0*/  @P0 BRA `(.L_x_61) ;  /* 0x00000000003c0947 */ /* 0x000fea0003800000 */
[----:B------:R-:W2:Y:S01]  /*37d0*/  S2R R2, SR_LANEID ;  /* 0x0000000000027919 */ /* 0x000ea20000000000 */
[----:B------:R-:W-:Y:S01]  /*37e0*/  ULOP3.LUT UR5, URZ, UR5, URZ, 0x33, !UPT ;  /* 0x00000005ff057292 */ /* 0x000fe2000f8e33ff */
[----:B------:R-:W-:Y:S01]  /*37f0*/  LOP3.LUT R4, RZ, UR4, RZ, 0x33, !PT ;  /* 0x00000004ff047c12 */ /* 0x000fe2000f8e33ff */
[----:B------:R-:W-:Y:S02]  /*3800*/  VOTEU.ANY UR4, UPT, PT ;  /* 0x0000000000047886 */ /* 0x000fe400038e0100 */
[----:B------:R-:W-:Y:S01]  /*3810*/  UFLO.U32 UR4, UR4 ;  /* 0x00000004000472bd */ /* 0x000fe200080e0000 */
[----:B------:R-:W4:Y:S01]  /*3820*/  REDUX UR7, R4 ;  /* 0x00000000040773c4 */ /* 0x000f220000000000 */
[----:B------:R-:W-:-:S06]  /*3830*/  IMAD.U32 R0, RZ, RZ, UR5 ;  /* 0x00000005ff007e24 */ /* 0x000fcc000f8e00ff */
[----:B------:R1:W-:Y:S01]  /*3840*/  UTCATOMSWS.AND URZ, UR5 ;  /* 0x0000000500ff79e3 */ /* 0x0003e20008000000 */
[----:B---3--:R-:W3:Y:S01]  /*3850*/  REDUX UR8, R0 ;  /* 0x00000000000873c4 */ /* 0x008ee20000000000 */
[----:B--2---:R-:W-:Y:S01]  /*3860*/  ISETP.EQ.U32.AND P0, PT, R2, UR4, PT ;  /* 0x0000000402007c0c */ /* 0x004fe2000bf02070 */
[----:B----4-:R-:W-:Y:S01]  /*3870*/  IMAD.U32 R2, RZ, RZ, UR7 ;  /* 0x00000007ff027e24 */ /* 0x010fe2000f8e00ff */
[----:B---3--:R-:W-:-:S11]  /*3880*/  MOV R3, UR8 ;  /* 0x0000000800037c02 */ /* 0x008fd60008000f00 */
[----:B------:R1:W-:Y:S04]  /*3890*/  @P0 ATOMS.AND RZ, [UR6+0x14], R3 ;  /* 0x00001403ffff098c */ /* 0x0003e8000a800006 */
[----:B------:R1:W-:Y:S01]  /*38a0*/  @P0 ATOMS.AND RZ, [UR6+0x18], R2 ;  /* 0x00001802ffff098c */ /* 0x0003e2000a800006 */
[----:B------:R-:W-:Y:S05]  /*38b0*/  BRA `(.L_x_62) ;  /* 0x0000000000147947 */ /* 0x000fea0003800000 */
.L_x_61:
[----:B------:R-:W-:Y:S02]  /*38c0*/  MOV R2, 0x38e0 ;  /* 0x000038e000027802 */ /* 0x000fe40000000f00 */
[----:B-1-3-5:R-:W-:Y:S05]  /*38d0*/  CALL.REL.NOINC `($__internal_0_$__cuda_sm10x_tcgen05_guardrail_trap_col_being_dealloced_not_returned_by_alloc) ;  /* 0x000000c400587944 */ /* 0x02afea0003c00000 */
[----:B------:R-:W-:Y:S05]  /*38e0*/  BRA `(.L_x_62) ;  /* 0x0000000000087947 */ /* 0x000fea0003800000 */
.L_x_60:
[----:B------:R-:W-:Y:S02]  /*38f0*/  MOV R2, 0x3910 ;  /* 0x0000391000027802 */ /* 0x000fe40000000f00 */
[----:B-1-3-5:R-:W-:Y:S05]  /*3900*/  CALL.REL.NOINC `($__internal_2_$__cuda_sm10x_tcgen05_guardrail_trap_unallocated_columns_being_dealloced) ;  /* 0x000000c400647944 */ /* 0x02afea0003c00000 */
.L_x_62:
[----:B------:R-:W-:Y:S01]  /*3910*/  NOP ;  /* 0x0000000000007918 */ /* 0x000fe20000000000 */
[----:B-1----:R-:W-:Y:S05]  /*3920*/  EXIT ;  /* 0x000000000000794d */ /* 0x002fea0003800000 */
.L_x_46:
[----:B------:R-:W-:-:S09]  /*3930*/  UISETP.NE.OR UP0, UPT, UR20, 0x3, !UP1 ;  /* 0x000000031400788c */ /* 0x000fd2000cf05670 */
[----:B------:R-:W-:Y:S05]  /*3940*/  BRA.U UP0, `(.L_x_63) ;  /* 0x00000029004c7547 */ /* 0x000fea000b800000 */
[----:B------:R-:W1:Y:S01]  /*3950*/  LDCU.64 UR4, c[0x0][0xa88] ;  /* 0x00015100ff0477ac */ /* 0x000e620008000a00 */
[----:B------:R-:W2:Y:S01]  /*3960*/  LDC.64 R12, c[0x0][0x348] ;  /* 0x0000d200ff0c7b82 */ /* 0x000ea20000000a00 */
[----:B------:R-:W-:Y:S01]  /*3970*/  R2UR UR54, R73 ;  /* 0x00000000493672ca */ /* 0x000fe200000e0000 */
[----:B------:R-:W-:Y:S01]  /*3980*/  HFMA2 R9, -RZ, RZ, 0, 0 ;  /* 0x00000000ff097431 */ /* 0x000fe200000001ff */
[----:B------:R-:W3:Y:S01]  /*3990*/  LDCU UR45, c[0x0][0x370] ;  /* 0x00006e00ff2d77ac */ /* 0x000ee20008000800 */
[----:B------:R-:W-:Y:S01]  /*39a0*/  R2UR UR52, R78 ;  /* 0x000000004e3472ca */ /* 0x000fe200000e0000 */
[----:B------:R-:W-:Y:S01]  /*39b0*/  IMAD.MOV.U32 R11, RZ, RZ, 0x1 ;  /* 0x00000001ff0b7424 */ /* 0x000fe200078e00ff */
[----:B------:R-:W3:Y:S01]  /*39c0*/  LDCU.128 UR48, c[0x0][0xd10] ;  /* 0x0001a200ff3077ac */ /* 0x000ee20008000c00 */
[----:B------:R-:W-:Y:S02]  /*39d0*/  IMAD.MOV.U32 R10, RZ, RZ, RZ ;  /* 0x000000ffff0a7224 */ /* 0x000fe400078e00ff */
[----:B------:R-:W-:Y:S01]  /*39e0*/  IMAD.MOV.U32 R3, RZ, RZ, 0x4000 ;  /* 0x00004000ff037424 */ /* 0x000fe200078e00ff */
[----:B------:R-:W4:Y:S01]  /*39f0*/  LDCU UR39, c[0x0][0x374] ;  /* 0x00006e80ff2777ac */ /* 0x000f220008000800 */
[----:B------:R-:W4:Y:S01]  /*3a00*/  LDCU.64 UR42, c[0x0][0xa90] ;  /* 0x00015200ff2a77ac */ /* 0x000f220008000a00 */
[----:B-1----:R-:W-:Y:S01]  /*3a10*/  UISETP.NE.U32.AND UP0, UPT, UR4, URZ, UPT ;  /* 0x000000ff0400728c */ /* 0x002fe2000bf05070 */
[----:B------:R-:W1:Y:S01]  /*3a20*/  LDCU UR15, c[0x0][0xd0c] ;  /* 0x0001a180ff0f77ac */ /* 0x000e620008000800 */
[----:B------:R-:W1:Y:S01]  /*3a30*/  LDCU UR55, c[0x0][0xd20] ;  /* 0x0001a400ff3777ac */ /* 0x000e620008000800 */
[----:B------:R-:W1:Y:S01]  /*3a40*/  LDCU UR4, c[0x0][0xd30] ;  /* 0x0001a600ff0477ac */ /* 0x000e620008000800 */
[----:B------:R-:W-:-:S02]  /*3a50*/  UISETP.NE.AND.EX UP6, UPT, UR5, URZ, UPT, UP0 ;  /* 0x000000ff0500728c */ /* 0x000fc4000bfc5300 */
[----:B------:R-:W-:Y:S02]  /*3a60*/  UISETP.NE.AND UP0, UPT, UR20, 0x2, UPT ;  /* 0x000000021400788c */ /* 0x000fe4000bf05270 */
[----:B---3--:R-:W-:Y:S02]  /*3a70*/  UIMAD.WIDE.U32 UR8, UR45, UR48, URZ ;  /* 0x000000302d0872a5 */ /* 0x008fe4000f8e00ff */
[----:B----4-:R-:W-:Y:S02]  /*3a80*/  UIMAD.WIDE.U32 UR6, UR39, UR51, URZ ;  /* 0x00000033270672a5 */ /* 0x010fe4000f8e00ff */
[----:B------:R-:W-:Y:S02]  /*3a90*/  USEL UR53, URZ, 0x1, UP0 ;  /* 0x00000001ff357887 */ /* 0x000fe40008000000 */
[----:B------:R-:W-:Y:S01]  /*3aa0*/  UISETP.NE.U32.AND UP0, UPT, UR42, URZ, UPT ;  /* 0x000000ff2a00728c */ /* 0x000fe2000bf05070 */
[----:B------:R-:W-:Y:S01]  /*3ab0*/  UMOV UR32, 0x400 ;  /* 0x0000040000207882 */ /* 0x000fe20000000000 */
[----:B------:R-:W-:Y:S01]  /*3ac0*/  UMOV UR5, UR9 ;  /* 0x0000000900057c82 */ /* 0x000fe20008000000 */
[----:B------:R-:W-:Y:S01]  /*3ad0*/  UMOV UR6, UR7 ;  /* 0x0000000700067c82 */ /* 0x000fe20008000000 */
[----:B------:R-:W-:-:S02]  /*3ae0*/  UISETP.GE.AND UP4, UPT, UR44, 0x1, UPT ;  /* 0x000000012c00788c */ /* 0x000fc4000bf86270 */
[----:B------:R-:W-:Y:S02]  /*3af0*/  UISETP.NE.AND UP3, UPT, UR44, 0x1, UPT ;  /* 0x000000012c00788c */ /* 0x000fe4000bf65270 */
[----:B------:R-:W-:Y:S01]  /*3b00*/  UISETP.NE.AND.EX UP5, UPT, UR43, URZ, UPT, UP0 ;  /* 0x000000ff2b00728c */ /* 0x000fe2000bfa5300 */
[----:B------:R-:W-:Y:S01]  /*3b10*/  UMOV UR29, URZ ;  /* 0x000000ff001d7c82 */ /* 0x000fe20008000000 */
[----:B------:R-:W-:Y:S01]  /*3b20*/  UMOV UR35, URZ ;  /* 0x000000ff00237c82 */ /* 0x000fe20008000000 */
[----:B------:R-:W-:Y:S01]  /*3b30*/  UPLOP3.LUT UP1, UPT, UPT, UPT, UPT, 0x40, 0x4 ;  /* 0x000000000004789c */ /* 0x000fe20003f2e870 */
[----:B------:R-:W3:Y:S01]  /*3b40*/  LDCU.64 UR22, c[0x0][0xd28] ;  /* 0x0001a500ff1677ac */ /* 0x000ee20008000a00 */
[----:B------:R-:W-:Y:S02]  /*3b50*/  ULEA UR32, UR38, UR32, 0x18 ;  /* 0x0000002026207291 */ /* 0x000fe4000f8ec0ff */
[----:B-1----:R-:W-:Y:S02]  /*3b60*/  UISETP.NE.AND UP3, UPT, UR15, 0x1, UPT ;  /* 0x000000010f00788c */ /* 0x002fe4000bf65270 */
[----:B------:R-:W-:-:S02]  /*3b70*/  USHF.R.U32.HI UR47, URZ, UR49, UR5 ;  /* 0x00000031ff2f7299 */ /* 0x000fc40008011605 */
[----:B------:R-:W-:Y:S02]  /*3b80*/  USHF.R.U32.HI UR46, URZ, UR55, UR6 ;  /* 0x00000037ff2e7299 */ /* 0x000fe40008011606 */
[----:B------:R-:W-:Y:S02]  /*3b90*/  UISETP.NE.AND UP0, UPT, UR50, 0x1, UPT ;  /* 0x000000013200788c */ /* 0x000fe4000bf05270 */
[----:B--2---:R-:W-:-:S11]  /*3ba0*/  UISETP.NE.AND UP4, UPT, UR4, 0x1, UPT ;  /* 0x000000010400788c */ /* 0x004fd6000bf85270 */
.L_x_78:
[C---:B------:R-:W-:Y:S02]  /*3bb0*/  LEA R8, R10.reuse, UR32, 0x3 ;  /* 0x000000200a087c11 */ /* 0x040fe4000f8e18ff */
[----:B------:R-:W-:Y:S02]  /*3bc0*/  SHF.L.U32 R5, R9, 0x1f, RZ ;  /* 0x0000001f09057819 */ /* 0x000fe400000006ff */
[----:B------:R-:W-:Y:S02]  /*3bd0*/  LEA R6, R10, UR32, 0x4 ;  /* 0x000000200a067c11 */ /* 0x000fe4000f8e20ff */
[----:B------:R-:W1:Y:S02]  /*3be0*/  SYNCS.PHASECHK.TRANS64.TRYWAIT P0, [R8+URZ+0x80], R5 ;  /* 0x00008005080075a7 */ /* 0x000e6400080011ff */
[----:B-12---:R-:W-:Y:S05]  /*3bf0*/  @!P0 BRA `(.L_x_64) ;  /* 0x000000b800a88947 */ /* 0x006fea0003800000 */
.L_x_196:
[----:B-1----:R-:W1:Y:S01]  /*3c00*/  LDS.128 R4, [R6+0xe0] ;  /* 0x0000e00006047984 */ /* 0x002e620000000c00 */
[----:B------:R-:W-:Y:S01]  /*3c10*/  UISETP.GE.AND UP0, UPT, UR44, 0x1, UPT ;  /* 0x000000012c00788c */ /* 0x000fe2000bf06270 */
[----:B------:R-:W-:Y:S01]  /*3c20*/  @!PT LDS RZ, [RZ] ;  /* 0x00000000fffff984 */ /* 0x000fe20000000800 */
[----:B------:R-:W-:Y:S01]  /*3c30*/  @!PT LDS RZ, [RZ] ;  /* 0x00000000fffff984 */ /* 0x000fe20000000800 */
[----:B------:R-:W-:Y:S01]  /*3c40*/  @!PT LDS RZ, [RZ] ;  /* 0x00000000fffff984 */ /* 0x000fe20000000800 */
[----:B------:R-:W-:Y:S01]  /*3c50*/  @!PT LDS RZ, [RZ] ;  /* 0x00000000fffff984 */ /* 0x000fe20000000800 */
[----:B------:R2:W-:Y:S06]  /*3c60*/  MEMBAR.ALL.CTA ;  /* 0x0000000000007992 */ /* 0x0005ec0000008000 */
[----:B--2---:R-:W2:Y:S01]  /*3c70*/  FENCE.VIEW.ASYNC.S ;  /* 0x00000000000073c6 */ /* 0x004ea20000000000 */
[----:B-1----:R-:W-:Y:S11]  /*3c80*/  LOP3.LUT P0, RZ, R6, 0x1, RZ, 0xc0, !PT ;  /* 0x0000000106ff7812 */ /* 0x002ff6000780c0ff */
[----:B------:R-:W-:Y:S02]  /*3c90*/  @!UPT UIADD3 URZ, UPT, UPT, URZ, URZ, URZ ;  /* 0x000000fffffff290 */ /* 0x000fe4000fffe0ff */
[----:B--2---:R-:W-:Y:S01]  /*3ca0*/  VOTEU.ANY UP3, P0 ;  /* 0x0000000000ff7886 */ /* 0x004fe20000060100 */
[----:B------:R-:W-:Y:S11]  /*3cb0*/  PLOP3.LUT P0, PT, PT, PT, UP3, 0x80, 0x8 ;  /* 0x000000000008781c */ /* 0x000ff60003f0f038 */
[----:B------:R-:W-:Y:S02]  /*3cc0*/  @!UPT UIADD3 URZ, UPT, UPT, URZ, URZ, URZ ;  /* 0x000000fffffff290 */ /* 0x000fe4000fffe0ff */
[----:B------:R-:W-:Y:S02]  /*3cd0*/  @P0 SHF.R.U32.HI R0, RZ, 0x10, R5 ;  /* 0x00000010ff000819 */ /* 0x000fe40000011605 */
[----:B------:R-:W-:Y:S02]  /*3ce0*/  @P0 MOV R2, R4 ;  /* 0x0000000400020202 */ /* 0x000fe40000000f00 */
[----:B------:R-:W-:Y:S01]  /*3cf0*/  @P0 R2UR UR4, R0 ;  /* 0x00000000000402ca */ /* 0x000fe200000e0000 */
[----:B------:R-:W-:Y:S01]  /*3d00*/  VIADD R0, R8, 0x90 ;  /* 0x0000009008007836 */ /* 0x000fe20000000000 */
[----:B------:R-:W-:Y:S02]  /*3d10*/  @P0 LOP3.LUT R4, R5, 0xffff, RZ, 0xc0, !PT ;  /* 0x0000ffff05040812 */ /* 0x000fe400078ec0ff */
[----:B------:R-:W-:Y:S02]  /*3d20*/  @P0 R2UR UR6, R2 ;  /* 0x00000000020602ca */ /* 0x000fe400000e0000 */
[----:B------:R-:W-:Y:S02]  /*3d30*/  PRMT R0, RZ, 0x654, R0 ;  /* 0x00000654ff007816 */ /* 0x000fe40000000000 */
[----:B------:R-:W-:Y:S02]  /*3d40*/  @P0 R2UR UR5, R4 ;  /* 0x00000000040502ca */ /* 0x000fe400000e0000 */
[----:B------:R1:W-:Y:S03]  /*3d50*/  SYNCS.ARRIVE.TRANS64.RED.A1T0 RZ, [R0+URZ], RZ ;  /* 0x000000ff00ff79a7 */ /* 0x0003e600081004ff */
[----:B------:R-:W-:Y:S04]  /*3d60*/  @UP3 UMOV UR37, UR4 ;  /* 0x0000000400253c82 */ /* 0x000fe80008000000 */
[----:B------:R-:W-:Y:S04]  /*3d70*/  @UP3 UMOV UR14, UR6 ;  /* 0x00000006000e3c82 */ /* 0x000fe80008000000 */
[----:B------:R-:W-:Y:S01]  /*3d80*/  @UP3 UMOV UR13, UR5 ;  /* 0x00000005000d3c82 */ /* 0x000fe20008000000 */
[----:B------:R-:W-:Y:S05]  /*3d90*/  BRA.U !UP0, `(.L_x_65) ;  /* 0x0000000108c07547 */ /* 0x000fea000b800000 */
[----:B------:R-:W-:Y:S02]  /*3da0*/  UIMAD.WIDE.U32 UR8, UR13, UR51, URZ ;  /* 0x000000330d0872a5 */ /* 0x000fe4000f8e00ff */
[----:B------:R-:W-:Y:S02]  /*3db0*/  UP2UR UR10, UPR, URZ, 0x4 ;  /* 0x00000004ff0a7883 */ /* 0x000fe40008000000 */
[----:B------:R-:W-:Y:S02]  /*3dc0*/  UISETP.NE.AND UP2, UPT, UR50, 0x1, UPT ;  /* 0x000000013200788c */ /* 0x000fe4000bf45270 */
[----:B------:R-:W-:Y:S02]  /*3dd0*/  UIMAD.WIDE.U32 UR16, UR14, UR48, URZ ;  /* 0x000000300e1072a5 */ /* 0x000fe4000f8e00ff */
[----:B------:R-:W-:Y:S02]  /*3de0*/  USEL UR4, UR39, UR46, !UP2 ;  /* 0x0000002e27047287 */ /* 0x000fe4000d000000 */
[----:B------:R-:W-:Y:S02]  /*3df0*/  UISETP.NE.AND UP0, UPT, UR15, 0x1, UPT ;  /* 0x000000010f00788c */ /* 0x000fe4000bf05270 */
[----:B------:R-:W-:Y:S02]  /*3e00*/  UP2UR UR24, UPR, URZ, 0x2 ;  /* 0x00000002ff187883 */ /* 0x000fe40008000000 */
[----:B------:R-:W-:Y:S02]  /*3e10*/  UISETP.NE.AND UP1, UPT, UR44, 0x1, UPT ;  /* 0x000000012c00788c */ /* 0x000fe4000bf25270 */
[----:B---3--:R-:W-:Y:S02]  /*3e20*/  UIMAD.WIDE.U32 UR18, UR4, UR22, URZ ;  /* 0x00000016041272a5 */ /* 0x008fe4000f8e00ff */
[----:B------:R-:W-:Y:S01]  /*3e30*/  USEL UR7, UR45, UR47, !UP0 ;  /* 0x0000002f2d077287 */ /* 0x000fe2000c000000 */
[----:B------:R-:W-:Y:S02]  /*3e40*/  UMOV UR5, UR9 ;  /* 0x0000000900057c82 */ /* 0x000fe40008000000 */
[----:B------:R-:W-:Y:S02]  /*3e50*/  USHF.R.U32.HI UR6, URZ, UR55, UR5 ;  /* 0x00000037ff067299 */ /* 0x000fe40008011605 */
[----:B------:R-:W-:Y:S02]  /*3e60*/  UIMAD.WIDE.U32 UR20, UR7, UR22, URZ ;  /* 0x00000016071472a5 */ /* 0x000fe4000f8e00ff */
[----:B------:R-:W-:Y:S02]  /*3e70*/  USEL UR6, UR13, UR6, !UP2 ;  /* 0x000000060d067287 */ /* 0x000fe4000d000000 */
[----:B------:R-:W-:Y:S01]  /*3e80*/  UISETP.NE.AND UP2, UPT, UR10, URZ, UPT ;  /* 0x000000ff0a00728c */ /* 0x000fe2000bf45270 */
[----:B------:R-:W-:Y:S01]  /*3e90*/  UMOV UR5, UR17 ;  /* 0x0000001100057c82 */ /* 0x000fe20008000000 */
[----:B------:R-:W-:Y:S02]  /*3ea0*/  UIMAD.WIDE.U32 UR16, UR6, UR22, URZ ;  /* 0x00000016061072a5 */ /* 0x000fe4000f8e00ff */
[----:B------:R-:W-:Y:S03]  /*3eb0*/  USHF.R.U32.HI UR8, URZ, UR49, UR5 ;  /* 0x00000031ff087299 */ /* 0x000fe60008011605 */
[----:B------:R-:W-:Y:S02]  /*3ec0*/  UMOV UR5, UR19 ;  /* 0x0000001300057c82 */ /* 0x000fe40008000000 */
[----:B------:R-:W-:Y:S03]  /*3ed0*/  @UP1 USHF.R.U32.HI UR4, URZ, UR23, UR5 ;  /* 0x00000017ff041299 */ /* 0x000fe60008011605 */
[----:B------:R-:W-:Y:S01]  /*3ee0*/  UMOV UR5, UR21 ;  /* 0x0000001500057c82 */ /* 0x000fe20008000000 */
[----:B------:R-:W-:Y:S02]  /*3ef0*/  UIMAD UR4, UR44, UR4, URZ ;  /* 0x000000042c0472a4 */ /* 0x000fe4000f8e02ff */
[----:B------:R-:W-:Y:S02]  /*3f00*/  @UP1 USHF.R.U32.HI UR7, URZ, UR23, UR5 ;  /* 0x00000017ff071299 */ /* 0x000fe40008011605 */
[----:B------:R-:W-:Y:S02]  /*3f10*/  USEL UR5, UR14, UR8, !UP0 ;  /* 0x000000080e057287 */ /* 0x000fe4000c000000 */
[----:B------:R-:W-:Y:S02]  /*3f20*/  UIMAD UR8, UR44, UR7, URZ ;  /* 0x000000072c0872a4 */ /* 0x000fe4000f8e02ff */
[----:B------:R-:W-:Y:S03]  /*3f30*/  UISETP.GE.AND UP0, UPT, UR6, UR4, UPT ;  /* 0x000000040600728c */ /* 0x000fe6000bf06270 */
[----:B------:R-:W-:Y:S01]  /*3f40*/  UMOV UR4, UR17 ;  /* 0x0000001100047c82 */ /* 0x000fe20008000000 */
[----:B------:R-:W-:Y:S02]  /*3f50*/  UISETP.GE.OR UP0, UPT, UR5, UR8, UP0 ;  /* 0x000000080500728c */ /* 0x000fe40008706670 */
[----:B------:R-:W-:Y:S02]  /*3f60*/  USHF.R.U32.HI UR4, URZ, UR23, UR4 ;  /* 0x00000017ff047299 */ /* 0x000fe40008011604 */
[----:B------:R-:W-:Y:S02]  /*3f70*/  UIMAD.WIDE.U32 UR8, UR5, UR22, URZ ;  /* 0x00000016050872a5 */ /* 0x000fe4000f8e00ff */
[----:B------:R-:W-:Y:S04]  /*3f80*/  USEL UR10, UR6, UR4, !UP1 ;  /* 0x00000004060a7287 */ /* 0x000fe8000c800000 */
[----:B------:R-:W-:Y:S01]  /*3f90*/  UIADD3 UR12, UPT, UPT, -UR10, URZ, URZ ;  /* 0x000000ff0a0c7290 */ /* 0x000fe2000fffe1ff */
[----:B------:R-:W-:Y:S02]  /*3fa0*/  @!UP0 UMOV UR4, UR9 ;  /* 0x0000000900048c82 */ /* 0x000fe40008000000 */
[----:B------:R-:W-:Y:S02]  /*3fb0*/  @!UP0 USHF.R.U32.HI UR4, URZ, UR23, UR4 ;  /* 0x00000017ff048299 */ /* 0x000fe40008011604 */
[----:B------:R-:W-:Y:S02]  /*3fc0*/  UIMAD UR8, UR44, UR12, UR6 ;  /* 0x0000000c2c0872a4 */ /* 0x000fe4000f8e0206 */
[----:B------:R-:W-:Y:S02]  /*3fd0*/  @!UP0 USEL UR4, UR5, UR4, !UP1 ;  /* 0x0000000405048287 */ /* 0x000fe4000c800000 */
[----:B------:R-:W-:Y:S02]  /*3fe0*/  UISETP.NE.AND UP1, UPT, UR24, URZ, UPT ;  /* 0x000000ff1800728c */ /* 0x000fe4000bf25270 */
[----:B------:R-:W-:Y:S02]  /*3ff0*/  @!UP0 UIMAD UR7, UR7, UR8, UR4 ;  /* 0x00000008070782a4 */ /* 0x000fe4000f8e0204 */
[----:B------:R-:W-:Y:S02]  /*4000*/  @!UP0 UIADD3 UR9, UPT, UPT, UR10, -UR4, URZ ;  /* 0x800000040a098290 */ /* 0x000fe4000fffe0ff */
[----:B------:R-:W-:Y:S02]  /*4010*/  UIADD3 UR8, UPT, UPT, -UR6, URZ, URZ ;  /* 0x000000ff06087290 */ /* 0x000fe4000fffe1ff */
[----:B------:R-:W-:Y:S02]  /*4020*/  UIADD3 UR4, UPT, UPT, -UR5, URZ, URZ ;  /* 0x000000ff05047290 */ /* 0x000fe4000fffe1ff */
[----:B------:R-:W-:Y:S03]  /*4030*/  @!UP0 UIMAD UR6, UR9, UR44, UR5 ;  /* 0x0000002c090682a4 */ /* 0x000fe6000f8e0205 */
[----:B------:R-:W-:Y:S01]  /*4040*/  @!UP0 UMOV UR5, UR7 ;  /* 0x0000000700058c82 */ /* 0x000fe20008000000 */
[----:B------:R-:W-:Y:S02]  /*4050*/  UIMAD UR7, UR15, UR4, UR14 ;  /* 0x000000040f0772a4 */ /* 0x000fe4000f8e020e */
[----:B------:R-:W-:Y:S02]  /*4060*/  UIMAD UR4, UR50, UR8, UR13 ;  /* 0x00000008320472a4 */ /* 0x000fe4000f8e020d */
[----:B------:R-:W-:Y:S02]  /*4070*/  UIMAD UR14, UR5, UR15, UR7 ;  /* 0x0000000f050e72a4 */ /* 0x000fe4000f8e0207 */
[----:B------:R-:W-:Y:S11]  /*4080*/  UIMAD UR13, UR6, UR50, UR4 ;  /* 0x00000032060d72a4 */ /* 0x000ff6000f8e0204 */
[----:B------:R-:W-:Y:S01]  /*4090*/  @!UPT UIADD3 URZ, UPT, UPT, URZ, URZ, URZ ;  /* 0x000000fffffff290 */ /* 0x000fe2000fffe0ff */
.L_x_65:
[----:B------:R-:W2:Y:S01]  /*40a0*/  @!UP4 LDCU.128 UR16, c[0x0][0xd10] ;  /* 0x0001a200ff10c7ac */ /* 0x000ea20008000c00 */
[----:B------:R-:W-:Y:S04]  /*40b0*/  ISETP.NE.U32.AND P1, PT, RZ, UR42, PT ;  /* 0x0000002aff007c0c */ /* 0x000fe8000bf25070 */
[----:B------:R-:W-:Y:S01]  /*40c0*/  ISETP.NE.AND.EX P1, PT, RZ, UR43, PT, P1 ;  /* 0x0000002bff007c0c */ /* 0x000fe2000bf25310 */
[----:B------:R-:W4:Y:S01]  /*40d0*/  @!UP4 LDCU UR5, c[0x0][0xd0c] ;  /* 0x0001a180ff05c7ac */ /* 0x000f220008000800 */
[----:B------:R-:W-:Y:S02]  /*40e0*/  USHF.L.U32 UR33, UR25, 0x8, URZ ;  /* 0x0000000819217899 */ /* 0x000fe400080006ff */
[----:B------:R-:W-:Y:S02]  /*40f0*/  USHF.L.U32 UR26, UR11, 0x7, URZ ;  /* 0x000000070b1a7899 */ /* 0x000fe400080006ff */
[----:B--2---:R-:W-:Y:S07]  /*4100*/  UIMAD.WIDE.U32 UR6, UR14, UR16, URZ ;  /* 0x000000100e0672a5 */ /* 0x004fee000f8e00ff */
[----:B------:R-:W-:Y:S01]  /*4110*/  @!UP4 UMOV UR4, UR7 ;  /* 0x000000070004cc82 */ /* 0x000fe20008000000 */
[----:B----4-:R-:W-:Y:S02]  /*4120*/  @!UP4 UISETP.NE.AND UP0, UPT, UR5, 0x1, UPT ;  /* 0x000000010500c88c */ /* 0x010fe4000bf05270 */
[----:B------:R-:W-:Y:S02]  /*4130*/  @!UP4 USHF.R.U32.HI UR4, URZ, UR17, UR4 ;  /* 0x00000011ff04c299 */ /* 0x000fe40008011604 */
[----:B------:R-:W-:Y:S02]  /*4140*/  UIMAD.WIDE.U32 UR6, UR13, UR19, URZ ;  /* 0x000000130d0672a5 */ /* 0x000fe4000f8e00ff */
[----:B------:R-:W-:Y:S02]  /*4150*/  @!UP4 USEL UR8, UR14, UR4, !UP0 ;  /* 0x000000040e08c287 */ /* 0x000fe4000c000000 */
[----:B------:R-:W-:Y:S03]  /*4160*/  @!UP4 UISETP.NE.AND UP0, UPT, UR18, 0x1, UPT ;  /* 0x000000011200c88c */ /* 0x000fe6000bf05270 */
[----:B------:R-:W-:Y:S02]  /*4170*/  @!UP4 UMOV UR6, UR7 ;  /* 0x000000070006cc82 */ /* 0x000fe40008000000 */
[----:B------:R-:W2:Y:S02]  /*4180*/  @!UP4 LDCU UR4, c[0x0][0xd20] ;  /* 0x0001a400ff04c7ac */ /* 0x000ea40008000800 */
[----:B--2---:R-:W-:Y:S04]  /*4190*/  @!UP4 USHF.R.U32.HI UR6, URZ, UR4, UR6 ;  /* 0x00000004ff06c299 */ /* 0x004fe80008011606 */
[----:B------:R-:W-:Y:S04]  /*41a0*/  @!UP4 USEL UR6, UR13, UR6, !UP0 ;  /* 0x000000060d06c287 */ /* 0x000fe8000c000000 */
[----:B------:R-:W-:Y:S02]  /*41b0*/  @!UP4 UIADD3 UR4, UPT, UPT, -UR8, UR6, URZ ;  /* 0x000000060804c290 */ /* 0x000fe4000fffe1ff */
[----:B------:R-:W-:Y:S02]  /*41c0*/  @!UP4 UIADD3 UR6, UPT, UPT, UR8, -UR6, URZ ;  /* 0x800000060806c290 */ /* 0x000fe4000fffe0ff */
[----:B------:R-:W-:Y:S02]  /*41d0*/  @!UP4 UIMAD UR14, UR4, UR5, UR14 ;  /* 0x00000005040ec2a4 */ /* 0x000fe4000f8e020e */
[----:B------:R-:W-:Y:S01]  /*41e0*/  @!UP4 UIMAD UR13, UR6, UR18, UR13 ;  /* 0x00000012060dc2a4 */ /* 0x000fe2000f8e020d */
[----:B------:R-:W-:Y:S11]  /*41f0*/  BRA.U UP1, `(.L_x_66) ;  /* 0x0000000101107547 */ /* 0x000ff6000b800000 */
[----:B-1----:R-:W-:Y:S04]  /*4200*/  MOV R0, UR53 ;  /* 0x0000003500007c02 */ /* 0x002fe80008000f00 */
[----:B------:R-:W-:Y:S04]  /*4210*/  SHF.L.U32 R5, R0, 0x1f, RZ ;  /* 0x0000001f00057819 */ /* 0x000fe800000006ff */
[----:B------:R-:W1:Y:S02]  /*4220*/  SYNCS.PHASECHK.TRANS64.TRYWAIT P0, [UR32+0x78], R5 ;  /* 0x00007805ff0075a7 */ /* 0x000e640008001120 */
[----:B-1----:R-:W-:Y:S05]  /*4230*/  @!P0 BRA `(.L_x_67) ;  /* 0x000000b4002c8947 */ /* 0x002fea0003800000 */
.L_x_66:
[----:B------:R-:W-:Y:S05]  /*4240*/  BRA.U !UP5, `(.L_x_68) ;  /* 0x000000010d387547 */ /* 0x000fea000b800000 */
[----:B------:R-:W-:Y:S01]  /*4250*/  UPLOP3.LUT UP2, UPT, UPT, UPT, UP6, 0x80, 0x8 ;  /* 0x000000000008789c */ /* 0x000fe20003f4f060 */
[----:B-1----:R-:W-:Y:S01]  /*4260*/  HFMA2 R0, -RZ, RZ, 0, 5.9604644775390625e-08 ;  /* 0x00000001ff007431 */ /* 0x002fe200000001ff */
[----:B------:R-:W1:Y:S01]  /*4270*/  LDCU.64 UR8, c[0x0][0x358] ;  /* 0x00006b00ff0877ac */ /* 0x000e620008000a00 */
[----:B------:R-:W-:Y:S03]  /*4280*/  IMAD.MOV.U32 R79, RZ, RZ, 0x1 ;  /* 0x00000001ff4f7424 */ /* 0x000fe600078e00ff */
[----:B------:R-:W-:Y:S05]  /*4290*/  PLOP3.LUT P0, PT, PT, PT, UP2, 0x80, 0x8 ;  /* 0x000000000008781c */ /* 0x000fea0003f0f028 */
[----:B------:R-:W2:Y:S01]  /*42a0*/  @UP2 LDCU.64 UR4, c[0x0][0xa88] ;  /* 0x00015100ff0427ac */ /* 0x000ea20008000a00 */
[----:B------:R-:W-:Y:S07]  /*42b0*/  @UP2 UIMAD UR6, UR36, UR42, URZ ;  /* 0x0000002a240622a4 */ /* 0x000fee000f8e02ff */
[----:B------:R-:W-:Y:S01]  /*42c0*/  @!P0 PRMT R79, R0, 0x7610, R79 ;  /* 0x00007610004f8816 */ /* 0x000fe2000000004f */
[----:B--2---:R-:W-:Y:S06]  /*42d0*/  @UP2 UIMAD.WIDE UR4, UR6, 0x4, UR4 ;  /* 0x00000004060428a5 */ /* 0x004fec000f8e0204 */
[----:B------:R-:W-:Y:S01]  /*42e0*/  IMAD.U32 R4, RZ, RZ, UR4 ;  /* 0x00000004ff047e24 */ /* 0x000fe2000f8e00ff */
[----:B------:R-:W-:Y:S04]  /*42f0*/  MOV R5, UR5 ;  /* 0x0000000500057c02 */ /* 0x000fe80008000f00 */
[----:B------:R-:W2:Y:S01]  /*4300*/  @!UP2 LDCU UR4, c[0x0][0xa80] ;  /* 0x00015000ff04a7ac */ /* 0x000ea20008000800 */
[----:B-1---5:R4:W5:Y:S02]  /*4310*/  @P0 LDG.E R41, desc[UR8][R4.64] ;  /* 0x0000000804290981 */ /* 0x022964000c1e1900 */
[----:B--2-4-:R-:W-:Y:S07]  /*4320*/  @!P0 IMAD.U32 R41, RZ, RZ, UR4 ;  /* 0x00000004ff298e24 */ /* 0x014fee000f8e00ff */
.L_x_68:
[----:B-----5:R-:W-:Y:S01]  /*4330*/  @!P1 FSETP.EQ.AND P0, PT, R41, RZ, PT ;  /* 0x000000ff2900920b */ /* 0x020fe20003f02000 */
[----:B------:R-:W-:Y:S01]  /*4340*/  @!UPT UIADD3 URZ, UPT, UPT, URZ, URZ, URZ ;  /* 0x000000fffffff290 */ /* 0x000fe2000fffe0ff */
[----:B------:R-:W-:Y:S11]  /*4350*/  @!P1 BRA `(.L_x_69) ;  /* 0x0000000000149947 */ /* 0x000ff60003800000 */
[----:B------:R-:W-:Y:S02]  /*4360*/  LOP3.LUT P1, RZ, R79, 0xff, RZ, 0xc0, !PT ;  /* 0x000000ff4fff7812 */ /* 0x000fe4000782c0ff */
[----:B------:R-:W-:Y:S04]  /*4370*/  PLOP3.LUT P0, PT, PT, PT, UP2, 0x80, 0x8 ;  /* 0x000000000008781c */ /* 0x000fe80003f0f028 */
[----:B------:R-:W-:Y:S07]  /*4380*/  PLOP3.LUT P0, PT, P0, PT, PT, 0x8, 0x80 ;  /* 0x000000000080781c */ /* 0x000fee000070e170 */
[----:B------:R-:W-:Y:S11]  /*4390*/  @P1 FSETP.EQ.AND P0, PT, R41, RZ, PT ;  /* 0x000000ff2900120b */ /* 0x000ff60003f02000 */
[----:B------:R-:W-:Y:S02]  /*43a0*/  @!UPT UIADD3 URZ, UPT, UPT, URZ, URZ, URZ ;  /* 0x000000fffffff290 */ /* 0x000fe4000fffe0ff */
.L_x_69:
[----:B------:R-:W-:Y:S01]  /*43b0*/  ULEA UR16, UR29, UR32, 0x3 ;  /* 0x000000201d107291 */ /* 0x000fe2000f8e18ff */
[----:B-1----:R-:W-:Y:S02]  /*43c0*/  SHF.L.U32 R5, R11, 0x1f, RZ ;  /* 0x0000001f0b057819 */ /* 0x002fe400000006ff */
[----:B------:R-:W-:Y:S01]  /*43d0*/  ELECT P1, URZ, PT ;  /* 0x0000000000ff782f */ /* 0x000fe20003820000 */
[----:B------:R-:W-:Y:S03]  /*43e0*/  ULOP3.LUT UR34, UR35, 0x1, URZ, 0xc0, !UPT ;  /* 0x0000000123227892 */ /* 0x000fe6000f8ec0ff */
[----:B------:R-:W-:Y:S02]  /*43f0*/  PLOP3.LUT P1, PT, P0, P1, PT, 0xf2, 0x2f ;  /* 0x00000000002f781c */ /* 0x000fe40000723e72 */
[----:B------:R-:W1:Y:S11]  /*4400*/  SYNCS.PHASECHK.TRANS64.TRYWAIT P2, [UR16+0x58], R5 ;  /* 0x00005805ff0075a7 */ /* 0x000e760008041110 */
[----:B------:R-:W-:Y:S05]  /*4410*/  @!P1 IADD3 R4, P0, PT, R12, 0x780, RZ ;  /* 0x000007800c049810 */ /* 0x000fea0007f1e0ff */
[----:B------:R-:W-:Y:S01]  /*4420*/  @!P1 IMAD.X R2, RZ, RZ, R13, P0 ;  /* 0x000000ffff029224 */ /* 0x000fe200000e060d */
[----:B-1----:R-:W-:Y:S07]  /*4430*/  @!P2 BRA `(.L_x_70) ;  /* 0x000000b000c4a947 */ /* 0x002fee0003800000 */
.L_x_199:
[----:B------:R-:W-:Y:S01]  /*4440*/  UIADD3 UR25, UPT, UPT, UR16, 0x40, URZ ;  /* 0x0000004010197890 */ /* 0x000fe2000fffe0ff */
[----:B------:R-:W-:Y:S01]  /*4450*/  @!P1 R2UR UR5, R4 ;  /* 0x00000000040592ca */ /* 0x000fe200000e0000 */
[----:B------:R-:W-:Y:S01]  /*4460*/  UMOV UR8, 0x0 ;  /* 0x0000000000087882 */ /* 0x000fe20000000000 */
[----:B------:R-:W-:Y:S01]  /*4470*/  @!P1 R2UR UR4, R2 ;  /* 0x00000000020492ca */ /* 0x000fe200000e0000 */
[----:B------:R-:W-:Y:S01]  /*4480*/  UMOV UR18, 0x0 ;  /* 0x0000000000127882 */ /* 0x000fe20000000000 */
[----:B------:R-:W-:Y:S01]  /*4490*/  ISETP.NE.AND P0, PT, RZ, UR34, !P1 ;  /* 0x00000022ff007c0c */ /* 0x000fe2000cf05270 */
[----:B------:R-:W-:Y:S01]  /*44a0*/  VOTEU.ALL UP1, P1 ;  /* 0x0000000000ff7886 */ /* 0x000fe20000820000 */
[----:B------:R-:W-:Y:S01]  /*44b0*/  UMOV UR9, 0x10000000 ;  /* 0x1000000000097882 */ /* 0x000fe20000000000 */
[----:B------:R-:W-:Y:S01]  /*44c0*/  UMOV UR28, UR36 ;  /* 0x00000024001c7c82 */ /* 0x000fe20008000000 */
[----:B------:R-:W-:Y:S01]  /*44d0*/  VOTEU.ALL UP0, P1 ;  /* 0x0000000000ff7886 */ /* 0x000fe20000800000 */
[----:B------:R-:W-:Y:S01]  /*44e0*/  UMOV UR19, 0x10000000 ;  /* 0x1000000000137882 */ /* 0x000fe20000000000 */
[----:B------:R-:W-:Y:S03]  /*44f0*/  UMOV UR12, UR36 ;  /* 0x00000024000c7c82 */ /* 0x000fe60008000000 */
[----:B------:R-:W-:Y:S01]  /*4500*/  @!UP0 UIADD3 UR6, UPT, UPT, UR33, 0xe0, URZ ;  /* 0x000000e021068890 */ /* 0x000fe2000fffe0ff */
[----:B------:R-:W-:Y:S01]  /*4510*/  IMAD.U32 R4, RZ, RZ, UR5 ;  /* 0x00000005ff047e24 */ /* 0x000fe2000f8e00ff */
[----:B------:R-:W-:Y:S01]  /*4520*/  @!UP0 UIADD3 UR10, UPT, UPT, UR26, 0x20, URZ ;  /* 0x000000201a0a8890 */ /* 0x000fe2000fffe0ff */
[----:B-1----:R-:W-:Y:S01]  /*4530*/  IMAD.U32 R5, RZ, RZ, UR4 ;  /* 0x00000004ff057e24 */ /* 0x002fe2000f8e00ff */
[----:B------:R-:W-:Y:S02]  /*4540*/  @!UP0 ULEA UR4, UR29, UR32, 0xe ;  /* 0x000000201d048291 */ /* 0x000fe4000f8e70ff */
[----:B------:R-:W-:Y:S01]  /*4550*/  @!P1 IMAD.U32 R0, RZ, RZ, UR6 ;  /* 0x00000006ff009e24 */ /* 0x000fe2000f8e00ff */
[----:B------:R-:W-:Y:S01]  /*4560*/  @!P1 R2UR UR6, R4 ;  /* 0x00000000040692ca */ /* 0x000fe200000e0000 */
[----:B------:R-:W-:Y:S01]  /*4570*/  @P0 IMAD R0, RZ, RZ, UR33 ;  /* 0x00000021ff000e24 */ /* 0x000fe2000f8e02ff */
[----:B------:R-:W-:Y:S01]  /*4580*/  @!P1 R2UR UR7, R5 ;  /* 0x00000000050792ca */ /* 0x000fe200000e0000 */
[----:B------:R-:W-:Y:S01]  /*4590*/  @!UP0 UIADD3 UR24, UPT, UPT, UR4, 0x200, URZ ;  /* 0x0000020004188890 */ /* 0x000fe2000fffe0ff */
[----:B------:R-:W-:Y:S01]  /*45a0*/  PLOP3.LUT P0, PT, P1, PT, PT, 0x8, 0x80 ;  /* 0x000000000080781c */ /* 0x000fe20000f0e170 */
[----:B------:R-:W-:Y:S11]  /*45b0*/  UMOV UR5, 0x10000000 ;  /* 0x1000000000057882 */ /* 0x000ff60000000000 */
[----:B------:R-:W-:Y:S01]  /*45c0*/  @!UPT UIADD3 URZ, UPT, UPT, URZ, URZ, URZ ;  /* 0x000000fffffff290 */ /* 0x000fe2000fffe0ff */
[C---:B------:R-:W-:Y:S02]  /*45d0*/  @P0 R2UR.BROADCAST UR27, R0.reuse ;  /* 0x00000000001b02ca */ /* 0x040fe400008e0000 */
[----:B------:R-:W-:Y:S11]  /*45e0*/  PLOP3.LUT P0, PT, P1, PT, PT, 0x8, 0x80 ;  /* 0x000000000080781c */ /* 0x000ff60000f0e170 */
[----:B------:R-:W-:Y:S02]  /*45f0*/  @!UPT UIADD3 URZ, UPT, UPT, URZ, URZ, URZ ;  /* 0x000000fffffff290 */ /* 0x000fe4000fffe0ff */
[C---:B------:R-:W-:Y:S02]  /*4600*/  @P0 R2UR.BROADCAST UR11, R0.reuse ;  /* 0x00000000000b02ca */ /* 0x040fe400008e0000 */
[----:B------:R-:W-:Y:S01]  /*4610*/  PLOP3.LUT P0, PT, P1, PT, PT, 0x8, 0x80 ;  /* 0x000000000080781c */ /* 0x000fe20000f0e170 */
[----:B------:R1:W-:Y:S01]  /*4620*/  @!UP1 UTMALDG.3D [UR24], [UR6], desc[UR8] ;  /* 0x00000818060095b4 */ /* 0x0003e20008011000 */
[----:B------:R-:W-:Y:S01]  /*4630*/  VOTEU.ALL UP1, P1 ;  /* 0x0000000000ff7886 */ /* 0x000fe20000820000 */
[----:B-1----:R-:W-:Y:S01]  /*4640*/  @!UP0 UIADD3 UR8, UPT, UPT, UR4, 0x1200, URZ ;  /* 0x0000120004088890 */ /* 0x002fe2000fffe0ff */
[----:B------:R-:W-:Y:S08]  /*4650*/  UMOV UR9, UR25 ;  /* 0x0000001900097c82 */ /* 0x000ff00008000000 */
[----:B------:R1:W-:Y:S01]  /*4660*/  @!UP1 UTMALDG.3D [UR8], [UR6], desc[UR18] ;  /* 0x00001208060095b4 */ /* 0x0003e20008011000 */
[----:B------:R-:W-:Y:S01]  /*4670*/  VOTEU.ALL UP1, P1 ;  /* 0x0000000000ff7886 */ /* 0x000fe20000820000 */
[C---:B-1----:R-:W-:Y:S01]  /*4680*/  @P0 R2UR.BROADCAST UR11, R0.reuse ;  /* 0x00000000000b02ca */ /* 0x042fe200008e0000 */
[----:B------:R-:W-:Y:S01]  /*4690*/  @!UP0 UIADD3 UR10, UPT, UPT, UR26, 0x40, URZ ;  /* 0x000000401a0a8890 */ /* 0x000fe2000fffe0ff */
[----:B------:R-:W-:Y:S01]  /*46a0*/  PLOP3.LUT P0, PT, P1, PT, PT, 0x8, 0x80 ;  /* 0x000000000080781c */ /* 0x000fe20000f0e170 */
[----:B------:R-:W-:Y:S10]  /*46b0*/  @!UP0 UIADD3 UR8, UPT, UPT, UR4, 0x2200, URZ ;  /* 0x0000220004088890 */ /* 0x000ff4000fffe0ff */
[----:B------:R1:W-:Y:S02]  /*46c0*/  @!UP1 UTMALDG.3D [UR8], [UR6], desc[UR18] ;  /* 0x00001208060095b4 */ /* 0x0003e40008011000 */
[----:B-1----:R-:W-:Y:S01]  /*46d0*/  @P0 R2UR.BROADCAST UR11, R0 ;  /* 0x00000000000b02ca */ /* 0x002fe200008e0000 */
[----:B------:R-:W-:Y:S01]  /*46e0*/  @!UP0 UIADD3 UR10, UPT, UPT, UR26, 0x60, URZ ;  /* 0x000000601a0a8890 */ /* 0x000fe2000fffe0ff */
[----:B------:R-:W-:Y:S01]  /*46f0*/  @!P1 IMAD.MOV.U32 R0, RZ, RZ, 0x4000 ;  /* 0x00004000ff009424 */ /* 0x000fe200078e00ff */
[----:B------:R-:W-:Y:S01]  /*4700*/  @!UP0 UIADD3 UR8, UPT, UPT, UR4, 0x3200, URZ ;  /* 0x0000320004088890 */ /* 0x000fe2000fffe0ff */
[----:B------:R-:W-:Y:S01]  /*4710*/  @!P1 IADD3 R4, P0, PT, R12, 0x780, RZ ;  /* 0x000007800c049810 */ /* 0x000fe20007f1e0ff */
[----:B------:R-:W-:Y:S01]  /*4720*/  VOTEU.ALL UP0, P1 ;  /* 0x0000000000ff7886 */ /* 0x000fe20000800000 */
[----:B------:R-:W-:Y:S03]  /*4730*/  UMOV UR4, 0x0 ;  /* 0x0000000000047882 */ /* 0x000fe60000000000 */
[----:B------:R-:W-:Y:S04]  /*4740*/  @!P1 IMAD.X R2, RZ, RZ, R13, P0 ;  /* 0x000000ffff029224 */ /* 0x000fe800000e060d */
[----:B------:R1:W-:Y:S01]  /*4750*/  @!UP0 UTMALDG.3D [UR8], [UR6], desc[UR4] ;  /* 0x00000408060085b4 */ /* 0x0003e20008011000 */
[----:B------:R2:W-:Y:S01]  /*4760*/  @!P1 SYNCS.ARRIVE.TRANS64.RED.A0TR RZ, [UR16+0x40], R0 ;  /* 0x00004000ffff99a7 */ /* 0x0005e20008300410 */
[----:B-1----:R-:W-:Y:S04]  /*4770*/  UIADD3 UR4, UPT, UPT, UR29, 0x1, URZ ;  /* 0x000000011d047890 */ /* 0x002fe8000fffe0ff */
[----:B------:R-:W-:Y:S04]  /*4780*/  UISETP.NE.AND UP0, UPT, UR4, 0x3, UPT ;  /* 0x000000030400788c */ /* 0x000fe8000bf05270 */
[----:B------:R-:W-:Y:S02]  /*4790*/  USEL UR18, UR4, URZ, UP0 ;  /* 0x000000ff04127287 */ /* 0x000fe40008000000 */
[----:B------:R-:W-:Y:S02]  /*47a0*/  UPRMT UR4, UR38, 0x654, UR25 ;  /* 0x0000065426047896 */ /* 0x000fe40008000019 */
[----:B------:R-:W-:Y:S02]  /*47b0*/  USEL UR5, URZ, 0x1, UP0 ;  /* 0x00000001ff057887 */ /* 0x000fe40008000000 */
[----:B------:R-:W-:Y:S04]  /*47c0*/  ULEA UR17, UR18, UR32, 0x3 ;  /* 0x0000002012117291 */ /* 0x000fe8000f8e18ff */
[----:B------:R-:W-:Y:S01]  /*47d0*/  LOP3.LUT R6, R11, UR5, RZ, 0x3c, !PT ;  /* 0x000000050b067c12 */ /* 0x000fe2000f8e3cff */
[----:B------:R-:W-:Y:S03]  /*47e0*/  SYNCS.ARRIVE.TRANS64.RED.A1T0 RZ, [UR4], RZ ;  /* 0x000000ffffff79a7 */ /* 0x000fe60008100404 */
[----:B------:R-:W-:Y:S04]  /*47f0*/  SHF.L.U32 R5, R6, 0x1f, RZ ;  /* 0x0000001f06057819 */ /* 0x000fe800000006ff */
[----:B------:R-:W1:Y:S02]  /*4800*/  SYNCS.PHASECHK.TRANS64.TRYWAIT P2, [UR17+0x58], R5 ;  /* 0x00005805ff0075a7 */ /* 0x000e640008041111 */
[----:B-12---:R-:W-:Y:S05]  /*4810*/  @!P2 BRA `(.L_x_71) ;  /* 0x000000ac00e4a947 */ /* 0x006fea0003800000 */
.L_x_201:
[----:B------:R-:W-:Y:S01]  /*4820*/  UIADD3 UR9, UPT, UPT, UR17, 0x40, URZ ;  /* 0x0000004011097890 */ /* 0x000fe2000fffe0ff */
[----:B------:R-:W-:Y:S01]  /*4830*/  @!P1 R2UR UR5, R4 ;  /* 0x00000000040592ca */ /* 0x000fe200000e0000 */
[----:B------:R-:W-:Y:S01]  /*4840*/  UMOV UR10, UR26 ;  /* 0x0000001a000a7c82 */ /* 0x000fe20008000000 */
[----:B------:R-:W-:Y:S01]  /*4850*/  @!P1 R2UR UR4, R2 ;  /* 0x00000000020492ca */ /* 0x000fe200000e0000 */
[----:B------:R-:W-:Y:S01]  /*4860*/  VOTEU.ALL UP1, P1 ;  /* 0x0000000000ff7886 */ /* 0x000fe20000820000 */
[----:B------:R-:W-:Y:S01]  /*4870*/  ISETP.NE.AND P0, PT, RZ, UR34, !P1 ;  /* 0x00000022ff007c0c */ /* 0x000fe2000cf05270 */
[----:B------:R-:W-:Y:S01]  /*4880*/  VOTEU.ALL UP0, P1 ;  /* 0x0000000000ff7886 */ /* 0x000fe20000800000 */
[----:B------:R-:W-:Y:S01]  /*4890*/  IMAD.U32 R2, RZ, RZ, UR33 ;  /* 0x00000021ff027e24 */ /* 0x000fe2000f8e00ff */
[----:B------:R-:W-:Y:S01]  /*48a0*/  UMOV UR20, 0x0 ;  /* 0x0000000000147882 */ /* 0x000fe20000000000 */
[----:B------:R-:W-:Y:S01]  /*48b0*/  UMOV UR21, 0x10000000 ;  /* 0x1000000000157882 */ /* 0x000fe20000000000 */
[----:B------:R-:W-:Y:S01]  /*48c0*/  UMOV UR12, UR36 ;  /* 0x00000024000c7c82 */ /* 0x000fe20008000000 */
[----:B------:R-:W-:Y:S03]  /*48d0*/  @!UP0 UIADD3 UR6, UPT, UPT, UR33, 0xc0, URZ ;  /* 0x000000c021068890 */ /* 0x000fe6000fffe0ff */
[----:B------:R-:W-:Y:S01]  /*48e0*/  IMAD.U32 R4, RZ, RZ, UR5 ;  /* 0x00000005ff047e24 */ /* 0x000fe2000f8e00ff */
[----:B------:R-:W-:Y:S01]  /*48f0*/  UMOV UR5, 0x10000000 ;  /* 0x1000000000057882 */ /* 0x000fe20000000000 */
[----:B-1----:R-:W-:Y:S01]  /*4900*/  IMAD.U32 R5, RZ, RZ, UR4 ;  /* 0x00000004ff057e24 */ /* 0x002fe2000f8e00ff */
[----:B------:R-:W-:Y:S01]  /*4910*/  @!UP0 ULEA UR4, UR18, UR32, 0xe ;  /* 0x0000002012048291 */ /* 0x000fe2000f8e70ff */
[----:B------:R-:W-:Y:S01]  /*4920*/  @!P1 IMAD.U32 R0, RZ, RZ, UR6 ;  /* 0x00000006ff009e24 */ /* 0x000fe2000f8e00ff */
[----:B------:R-:W-:Y:S01]  /*4930*/  @!P1 R2UR UR6, R4 ;  /* 0x00000000040692ca */ /* 0x000fe200000e0000 */
[----:B------:R-:W-:Y:S01]  /*4940*/  @P0 VIADD R0, R2, 0x20 ;  /* 0x0000002002000836 */ /* 0x000fe20000000000 */
[----:B------:R-:W-:Y:S01]  /*4950*/  @!P1 R2UR UR7, R5 ;  /* 0x00000000050792ca */ /* 0x000fe200000e0000 */
[----:B------:R-:W-:Y:S01]  /*4960*/  @!UP0 UIADD3 UR8, UPT, UPT, UR4, 0x200, URZ ;  /* 0x0000020004088890 */ /* 0x000fe2000fffe0ff */
[----:B------:R-:W-:Y:S11]  /*4970*/  PLOP3.LUT P0, PT, P1, PT, PT, 0x8, 0x80 ;  /* 0x000000000080781c */ /* 0x000ff60000f0e170 */
[----:B------:R-:W-:Y:S02]  /*4980*/  @!UPT UIADD3 URZ, UPT, UPT, URZ, URZ, URZ ;  /* 0x000000fffffff290 */ /* 0x000fe4000fffe0ff */
[C---:B------:R-:W-:Y:S02]  /*4990*/  @P0 R2UR.BROADCAST UR11, R0.reuse ;  /* 0x00000000000b02ca */ /* 0x040fe400008e0000 */
[----:B------:R-:W-:Y:S11]  /*49a0*/  PLOP3.LUT P0, PT, P1, PT, PT, 0x8, 0x80 ;  /* 0x000000000080781c */ /* 0x000ff60000f0e170 */
[----:B------:R1:W-:Y:S01]  /*49b0*/  @!UP1 UTMALDG.3D [UR8], [UR6], desc[UR20] ;  /* 0x00001408060095b4 */ /* 0x0003e20008011000 */
[----:B------:R-:W-:Y:S01]  /*49c0*/  VOTEU.ALL UP1, P1 ;  /* 0x0000000000ff7886 */ /* 0x000fe20000820000 */
[C---:B-1----:R-:W-:Y:S01]  /*49d0*/  @P0 R2UR.BROADCAST UR11, R0.reuse ;  /* 0x00000000000b02ca */ /* 0x042fe200008e0000 */
[----:B------:R-:W-:Y:S01]  /*49e0*/  @!UP0 UIADD3 UR10, UPT, UPT, UR26, 0x20, URZ ;  /* 0x000000201a0a8890 */ /* 0x000fe2000fffe0ff */
[----:B------:R-:W-:Y:S01]  /*49f0*/  PLOP3.LUT P0, PT, P1, PT, PT, 0x8, 0x80 ;  /* 0x000000000080781c */ /* 0x000fe20000f0e170 */
[----:B------:R-:W-:Y:S10]  /*4a00*/  @!UP0 UIADD3 UR8, UPT, UPT, UR4, 0x1200, URZ ;  /* 0x0000120004088890 */ /* 0x000ff4000fffe0ff */
        /* <DEDUP_REMOVED lines=28> */
.L_x_203:
[----:B------:R-:W-:Y:S01]  /*4bd0*/  UIADD3 UR9, UPT, UPT, UR16, 0x40, URZ ;  /* 0x0000004010097890 */ /* 0x000fe2000fffe0ff */
[----:B------:R-:W-:Y:S01]  /*4be0*/  @!P1 R2UR UR5, R5 ;  /* 0x00000000050592ca */ /* 0x000fe200000e0000 */
[----:B------:R-:W-:Y:S01]  /*4bf0*/  UMOV UR21, 0x10000000 ;  /* 0x1000000000157882 */ /* 0x000fe20000000000 */
[----:B------:R-:W-:Y:S01]  /*4c00*/  @!P1 R2UR UR4, R4 ;  /* 0x00000000040492ca */ /* 0x000fe200000e0000 */
[----:B------:R-:W-:Y:S01]  /*4c10*/  UMOV UR10, UR26 ;  /* 0x0000001a000a7c82 */ /* 0x000fe20008000000 */
[----:B------:R-:W-:Y:S01]  /*4c20*/  ISETP.NE.AND P0, PT, RZ, UR34, !P1 ;  /* 0x00000022ff007c0c */ /* 0x000fe2000cf05270 */
[----:B------:R-:W-:Y:S01]  /*4c30*/  VOTEU.ALL UP0, P1 ;  /* 0x0000000000ff7886 */ /* 0x000fe20000800000 */
[----:B------:R-:W-:Y:S01]  /*4c40*/  VOTEU.ALL UP1, P1 ;  /* 0x0000000000ff7886 */ /* 0x000fe20000820000 */
[----:B------:R-:W-:Y:S01]  /*4c50*/  UMOV UR20, 0x0 ;  /* 0x0000000000147882 */ /* 0x000fe20000000000 */
[----:B------:R-:W-:Y:S02]  /*4c60*/  UMOV UR12, UR36 ;  /* 0x00000024000c7c82 */ /* 0x000fe40008000000 */
[----:B------:R-:W-:Y:S03]  /*4c70*/  @!UP0 UIADD3 UR6, UPT, UPT, UR33, 0xa0, URZ ;  /* 0x000000a021068890 */ /* 0x000fe6000fffe0ff */
[----:B------:R-:W-:Y:S01]  /*4c80*/  IMAD.U32 R4, RZ, RZ, UR5 ;  /* 0x00000005ff047e24 */ /* 0x000fe2000f8e00ff */
[----:B------:R-:W-:Y:S01]  /*4c90*/  UMOV UR5, 0x10000000 ;  /* 0x1000000000057882 */ /* 0x000fe20000000000 */
[----:B------:R-:W-:Y:S01]  /*4ca0*/  IMAD.U32 R5, RZ, RZ, UR4 ;  /* 0x00000004ff057e24 */ /* 0x000fe2000f8e00ff */
[----:B------:R-:W-:Y:S01]  /*4cb0*/  @!UP0 ULEA UR4, UR18, UR32, 0xe ;  /* 0x0000002012048291 */ /* 0x000fe2000f8e70ff */
[----:B-1----:R-:W-:Y:S01]  /*4cc0*/  @!P1 IMAD.U32 R0, RZ, RZ, UR6 ;  /* 0x00000006ff009e24 */ /* 0x002fe2000f8e00ff */
        /* <DEDUP_REMOVED lines=42> */
.L_x_205:
[----:B------:R-:W-:Y:S01]  /*4f70*/  UIADD3 UR25, UPT, UPT, UR21, 0x40, URZ ;  /* 0x0000004015197890 */ /* 0x000fe2000fffe0ff */
[----:B------:R-:W-:Y:S01]  /*4f80*/  @!P1 R2UR UR5, R5 ;  /* 0x00000000050592ca */ /* 0x000fe200000e0000 */
[----:B------:R-:W-:Y:S01]  /*4f90*/  VOTEU.ALL UP1, P1 ;  /* 0x0000000000ff7886 */ /* 0x000fe20000820000 */
[----:B------:R-:W-:Y:S01]  /*4fa0*/  @!P1 R2UR UR4, R4 ;  /* 0x00000000040492ca */ /* 0x000fe200000e0000 */
[----:B------:R-:W-:Y:S01]  /*4fb0*/  UMOV UR30, 0x0 ;  /* 0x00000000001e7882 */ /* 0x000fe20000000000 */
[----:B------:R-:W-:Y:S01]  /*4fc0*/  UMOV UR31, 0x10000000 ;  /* 0x10000000001f7882 */ /* 0x000fe20000000000 */
[----:B------:R-:W-:Y:S01]  /*4fd0*/  UMOV UR28, UR36 ;  /* 0x00000024001c7c82 */ /* 0x000fe20008000000 */
[----:B------:R-:W-:Y:S01]  /*4fe0*/  UMOV UR12, UR36 ;  /* 0x00000024000c7c82 */ /* 0x000fe20008000000 */
[----:B------:R-:W-:Y:S01]  /*4ff0*/  UMOV UR9, UR25 ;  /* 0x0000001900097c82 */ /* 0x000fe20008000000 */
[----:B------:R-:W-:Y:S01]  /*5000*/  UMOV UR20, UR36 ;  /* 0x0000002400147c82 */ /* 0x000fe20008000000 */
[----:B------:R-:W-:Y:S01]  /*5010*/  VOTEU.ALL UP0, P1 ;  /* 0x0000000000ff7886 */ /* 0x000fe20000800000 */
[----:B------:R-:W-:Y:S01]  /*5020*/  UMOV UR17, UR25 ;  /* 0x0000001900117c82 */ /* 0x000fe20008000000 */
[----:B-1----:R-:W-:Y:S02]  /*5030*/  @!P1 IMAD.MOV.U32 R0, RZ, RZ, 0x4000 ;  /* 0x00004000ff009424 */ /* 0x002fe400078e00ff */
[----:B------:R-:W-:Y:S01]  /*5040*/  IMAD.U32 R4, RZ, RZ, UR5 ;  /* 0x00000005ff047e24 */ /* 0x000fe2000f8e00ff */
[----:B------:R-:W-:Y:S01]  /*5050*/  @!UP0 UIMAD UR5, UR34, -0x20, UR33 ;  /* 0xffffffe0220588a4 */ /* 0x000fe2000f8e0221 */
[----:B------:R-:W-:Y:S01]  /*5060*/  IMAD.U32 R5, RZ, RZ, UR4 ;  /* 0x00000004ff057e24 */ /* 0x000fe2000f8e00ff */
[----:B------:R-:W-:Y:S02]  /*5070*/  @!UP0 ULEA UR4, UR29, UR32, 0xe ;  /* 0x000000201d048291 */ /* 0x000fe4000f8e70ff */
[----:B------:R-:W-:Y:S01]  /*5080*/  @!P1 R2UR UR6, R4 ;  /* 0x00000000040692ca */ /* 0x000fe200000e0000 */
[----:B------:R-:W-:Y:S01]  /*5090*/  @!UP0 UIADD3 UR27, UPT, UPT, UR5, 0x80, URZ ;  /* 0x00000080051b8890 */ /* 0x000fe2000fffe0ff */
[----:B------:R-:W-:Y:S01]  /*50a0*/  @!P1 R2UR UR7, R5 ;  /* 0x00000000050792ca */ /* 0x000fe200000e0000 */
[----:B------:R-:W-:Y:S01]  /*50b0*/  @!UP0 UIADD3 UR24, UPT, UPT, UR4, 0x200, URZ ;  /* 0x0000020004188890 */ /* 0x000fe2000fffe0ff */
[----:B------:R-:W-:Y:S01]  /*50c0*/  @!P1 IADD3 R5, P0, PT, R12, 0x780, RZ ;  /* 0x000007800c059810 */ /* 0x000fe20007f1e0ff */
[----:B------:R-:W-:Y:S02]  /*50d0*/  @!UP0 UIADD3 UR10, UPT, UPT, UR26, 0x20, URZ ;  /* 0x000000201a0a8890 */ /* 0x000fe4000fffe0ff */
[----:B------:R-:W-:Y:S01]  /*50e0*/  @!UP0 UIADD3 UR8, UPT, UPT, UR4, 0x1200, URZ ;  /* 0x0000120004088890 */ /* 0x000fe2000fffe0ff */
[----:B------:R-:W-:Y:S01]  /*50f0*/  UMOV UR11, UR27 ;  /* 0x0000001b000b7c82 */ /* 0x000fe20008000000 */
[----:B------:R-:W-:Y:S01]  /*5100*/  @!UP0 UIADD3 UR18, UPT, UPT, UR26, 0x40, URZ ;  /* 0x000000401a128890 */ /* 0x000fe2000fffe0ff */
[----:B------:R-:W-:Y:S01]  /*5110*/  @!P1 IMAD.X R4, RZ, RZ, R13, P0 ;  /* 0x000000ffff049224 */ /* 0x000fe200000e060d */
[----:B------:R-:W-:Y:S01]  /*5120*/  @!UP0 UIADD3 UR16, UPT, UPT, UR4, 0x2200, URZ ;  /* 0x0000220004108890 */ /* 0x000fe2000fffe0ff */
[----:B------:R-:W-:Y:S03]  /*5130*/  UMOV UR19, UR27 ;  /* 0x0000001b00137c82 */ /* 0x000fe60008000000 */
[----:B------:R-:W-:Y:S01]  /*5140*/  @!UP1 UTMALDG.3D [UR24], [UR6], desc[UR30] ;  /* 0x00001e18060095b4 */ /* 0x000fe20008011000 */
[----:B------:R-:W-:Y:S05]  /*5150*/  VOTEU.ALL UP1, P1 ;  /* 0x0000000000ff7886 */ /* 0x000fea0000820000 */
[----:B------:R1:W-:Y:S02]  /*5160*/  @!UP1 UTMALDG.3D [UR8], [UR6], desc[UR30] ;  /* 0x00001e08060095b4 */ /* 0x0003e40008011000 */
[----:B-1----:R-:W-:Y:S02]  /*5170*/  @!UP0 UIADD3 UR10, UPT, UPT, UR26, 0x60, URZ ;  /* 0x000000601a0a8890 */ /* 0x002fe4000fffe0ff */
[----:B------:R-:W-:Y:S01]  /*5180*/  @!UP0 UIADD3 UR8, UPT, UPT, UR4, 0x3200, URZ ;  /* 0x0000320004088890 */ /* 0x000fe2000fffe0ff */
[----:B------:R-:W-:Y:S01]  /*5190*/  VOTEU.ALL UP0, P1 ;  /* 0x0000000000ff7886 */ /* 0x000fe20000800000 */
[----:B------:R-:W-:Y:S04]  /*51a0*/  UIADD3 UR4, UPT, UPT, UR29, 0x1, URZ ;  /* 0x000000011d047890 */ /* 0x000fe8000fffe0ff */
[----:B------:R-:W-:Y:S01]  /*51b0*/  @!UP0 UTMALDG.3D [UR16], [UR6], desc[UR30] ;  /* 0x00001e10060085b4 */ /* 0x000fe20008011000 */
[----:B------:R-:W-:Y:S04]  /*51c0*/  UISETP.NE.AND UP0, UPT, UR4, 0x3, UPT ;  /* 0x000000030400788c */ /* 0x000fe8000bf05270 */
[----:B------:R-:W-:Y:S02]  /*51d0*/  USEL UR29, UR4, URZ, UP0 ;  /* 0x000000ff041d7287 */ /* 0x000fe40008000000 */
[----:B------:R-:W-:Y:S02]  /*51e0*/  USEL UR5, URZ, 0x1, UP0 ;  /* 0x00000001ff057887 */ /* 0x000fe40008000000 */
[----:B------:R-:W-:Y:S01]  /*51f0*/  VOTEU.ALL UP0, P1 ;  /* 0x0000000000ff7886 */ /* 0x000fe20000800000 */
[----:B------:R-:W-:Y:S03]  /*5200*/  UPRMT UR4, UR38, 0x654, UR25 ;  /* 0x0000065426047896 */ /* 0x000fe60008000019 */
[----:B------:R-:W-:Y:S01]  /*5210*/  LOP3.LUT R6, R6, UR5, RZ, 0x3c, !PT ;  /* 0x0000000506067c12 */ /* 0x000fe2000f8e3cff */
[----:B------:R1:W-:Y:S01]  /*5220*/  @!UP0 UTMALDG.3D [UR8], [UR6], desc[UR30] ;  /* 0x00001e08060085b4 */ /* 0x0003e20008011000 */
[----:B------:R2:W-:Y:S02]  /*5230*/  @!P1 SYNCS.ARRIVE.TRANS64.RED.A0TR RZ, [UR21+0x40], R0 ;  /* 0x00004000ffff99a7 */ /* 0x0005e40008300415 */
[----:B------:R-:W-:Y:S02]  /*5240*/  SHF.L.U32 R7, R6, 0x1f, RZ ;  /* 0x0000001f06077819 */ /* 0x000fe400000006ff */
[----:B------:R-:W-:Y:S01]  /*5250*/  SYNCS.ARRIVE.TRANS64.RED.A1T0 RZ, [UR4], RZ ;  /* 0x000000ffffff79a7 */ /* 0x000fe20008100404 */
[----:B-1----:R-:W-:Y:S09]  /*5260*/  ULEA UR6, UR29, UR32, 0x3 ;  /* 0x000000201d067291 */ /* 0x002ff2000f8e18ff */
[----:B------:R-:W1:Y:S02]  /*5270*/  SYNCS.PHASECHK.TRANS64.TRYWAIT P2, [UR6+0x58], R7 ;  /* 0x00005807ff0075a7 */ /* 0x000e640008041106 */
[----:B-12---:R-:W-:Y:S05]  /*5280*/  @!P2 BRA `(.L_x_74) ;  /* 0x000000a40090a947 */ /* 0x006fea0003800000 */
.L_x_207:
        /* <DEDUP_REMOVED lines=14> */
[----:B------:R-:W-:Y:S01]  /*5370*/  @!UP0 ULEA UR5, UR34, UR33, 0x5 ;  /* 0x0000002122058291 */ /* 0x000fe2000f8e28ff */
        /* <DEDUP_REMOVED lines=21> */
[----:B------:R1:W-:Y:S01]  /*54d0*/  @!UP0 UTMALDG.3D [UR16], [UR30], desc[UR40] ;  /* 0x000028101e0085b4 */ /* 0x0003e20008011000 */
[----:B------:R-:W-:Y:S04]  /*54e0*/  UISETP.NE.AND UP0, UPT, UR4, 0x3, UPT ;  /* 0x000000030400788c */ /* 0x000fe8000bf05270 */
[----:B------:R-:W-:Y:S06]  /*54f0*/  USEL UR5, URZ, 0x1, UP0 ;  /* 0x00000001ff057887 */ /* 0x000fec0008000000 */
[----:B------:R-:W-:Y:S04]  /*5500*/  LOP3.LUT R6, R6, UR5, RZ, 0x3c, !PT ;  /* 0x0000000506067c12 */ /* 0x000fe8000f8e3cff */
[----:B------:R-:W-:Y:S01]  /*5510*/  SHF.L.U32 R7, R6, 0x1f, RZ ;  /* 0x0000001f06077819 */ /* 0x000fe200000006ff */
[----:B-1----:R-:W-:Y:S02]  /*5520*/  USEL UR17, UR4, URZ, UP0 ;  /* 0x000000ff04117287 */ /* 0x002fe40008000000 */
[----:B------:R-:W-:Y:S01]  /*5530*/  VOTEU.ALL UP0, P1 ;  /* 0x0000000000ff7886 */ /* 0x000fe20000800000 */
[----:B------:R-:W-:Y:S02]  /*5540*/  UPRMT UR4, UR38, 0x654, UR25 ;  /* 0x0000065426047896 */ /* 0x000fe40008000019 */
[----:B------:R-:W-:Y:S02]  /*5550*/  ULEA UR16, UR17, UR32, 0x3 ;  /* 0x0000002011107291 */ /* 0x000fe4000f8e18ff */
[----:B------:R1:W-:Y:S01]  /*5560*/  @!UP0 UTMALDG.3D [UR8], [UR30], desc[UR40] ;  /* 0x000028081e0085b4 */ /* 0x0003e20008011000 */
[----:B------:R1:W-:Y:S04]  /*5570*/  @!P1 SYNCS.ARRIVE.TRANS64.RED.A0TR RZ, [UR6+0x40], R0 ;  /* 0x00004000ffff99a7 */ /* 0x0003e80008300406 */
[----:B------:R-:W-:Y:S02]  /*5580*/  SYNCS.ARRIVE.TRANS64.RED.A1T0 RZ, [UR4], RZ ;  /* 0x000000ffffff79a7 */ /* 0x000fe40008100404 */
[----:B------:R-:W2:Y:S02]  /*5590*/  SYNCS.PHASECHK.TRANS64.TRYWAIT P2, [UR16+0x58], R7 ;  /* 0x00005807ff0075a7 */ /* 0x000ea40008041110 */
[----:B-12---:R-:W-:Y:S05]  /*55a0*/  @!P2 BRA `(.L_x_75) ;  /* 0x000000a000e0a947 */ /* 0x006fea0003800000 */
.L_x_209:
        /* <DEDUP_REMOVED lines=58> */
.L_x_211:
[----:B------:R-:W-:Y:S01]  /*5950*/  UIADD3 UR9, UPT, UPT, UR17, 0x40, URZ ;  /* 0x0000004011097890 */ /* 0x000fe2000fffe0ff */
[----:B------:R-:W-:Y:S01]  /*5960*/  @!P1 R2UR UR5, R5 ;  /* 0x00000000050592ca */ /* 0x000fe200000e0000 */
[----:B------:R-:W-:Y:S01]  /*5970*/  UMOV UR10, UR26 ;  /* 0x0000001a000a7c82 */ /* 0x000fe20008000000 */
[----:B------:R-:W-:Y:S01]  /*5980*/  @!P1 R2UR UR4, R4 ;  /* 0x00000000040492ca */ /* 0x000fe200000e0000 */
[----:B------:R-:W-:Y:S01]  /*5990*/  VOTEU.ALL UP1, P1 ;  /* 0x0000000000ff7886 */ /* 0x000fe20000820000 */
[----:B------:R-:W-:Y:S01]  /*59a0*/  ISETP.NE.AND P0, PT, RZ, UR34, !P1 ;  /* 0x00000022ff007c0c */ /* 0x000fe2000cf05270 */
[----:B------:R-:W-:Y:S01]  /*59b0*/  VOTEU.ALL UP0, P1 ;  /* 0x0000000000ff7886 */ /* 0x000fe20000800000 */
[----:B------:R-:W-:Y:S01]  /*59c0*/  UMOV UR20, 0x0 ;  /* 0x0000000000147882 */ /* 0x000fe20000000000 */
        /* <DEDUP_REMOVED lines=50> */
.L_x_213:
[----:B------:R-:W-:Y:S01]  /*5cf0*/  UIADD3 UR9, UPT, UPT, UR16, 0x40, URZ ;  /* 0x0000004010097890 */ /* 0x000fe2000fffe0ff */
[----:B------:R-:W-:Y:S01]  /*5d00*/  @!P1 R2UR UR5, R4 ;  /* 0x00000000040592ca */ /* 0x000fe200000e0000 */
[----:B------:R-:W-:Y:S01]  /*5d10*/  UIADD3 UR35, UPT, UPT, UR35, 0x1, URZ ;  /* 0x0000000123237890 */ /* 0x000fe2000fffe0ff */
[----:B------:R-:W-:Y:S01]  /*5d20*/  @!P1 R2UR UR4, R2 ;  /* 0x00000000020492ca */ /* 0x000fe200000e0000 */
[----:B------:R-:W-:Y:S01]  /*5d30*/  UIADD3 UR25, UPT, UPT, UR13, UR54, URZ ;  /* 0x000000360d197290 */ /* 0x000fe2000fffe0ff */
[----:B------:R-:W-:Y:S01]  /*5d40*/  ISETP.NE.OR P0, PT, RZ, UR34, P1 ;  /* 0x00000022ff007c0c */ /* 0x000fe20008f05670 */
[----:B------:R-:W-:Y:S01]  /*5d50*/  VOTEU.ALL UP1, P1 ;  /* 0x0000000000ff7886 */ /* 0x000fe20000820000 */
[----:B------:R-:W-:Y:S01]  /*5d60*/  UMOV UR20, 0x0 ;  /* 0x0000000000147882 */ /* 0x000fe20000000000 */
[----:B------:R-:W-:Y:S01]  /*5d70*/  UMOV UR21, 0x10000000 ;  /* 0x1000000000157882 */ /* 0x000fe20000000000 */
[----:B------:R-:W-:Y:S01]  /*5d80*/  UMOV UR10, UR26 ;  /* 0x0000001a000a7c82 */ /* 0x000fe20008000000 */
[----:B------:R-:W-:Y:S01]  /*5d90*/  UMOV UR12, UR36 ;  /* 0x00000024000c7c82 */ /* 0x000fe20008000000 */
[----:B------:R-:W-:Y:S01]  /*5da0*/  VOTEU.ALL UP0, P1 ;  /* 0x0000000000ff7886 */ /* 0x000fe20000800000 */
[----:B------:R-:W-:Y:S01]  /*5db0*/  VIADD R10, R10, 0x1 ;  /* 0x000000010a0a7836 */ /* 0x000fe20000000000 */
[----:B------:R-:W-:Y:S01]  /*5dc0*/  UMOV UR36, UR37 ;  /* 0x0000002500247c82 */ /* 0x000fe20008000000 */
[----:B------:R-:W-:Y:S01]  /*5dd0*/  IMAD.U32 R4, RZ, RZ, UR5 ;  /* 0x00000005ff047e24 */ /* 0x000fe2000f8e00ff */
[----:B------:R-:W-:Y:S01]  /*5de0*/  UMOV UR5, 0x10000000 ;  /* 0x1000000000057882 */ /* 0x000fe20000000000 */
[----:B------:R-:W-:Y:S01]  /*5df0*/  @!UP0 UIADD3 UR6, UPT, UPT, UR33, 0xe0, URZ ;  /* 0x000000e021068890 */ /* 0x000fe2000fffe0ff */
[----:B-1----:R-:W-:Y:S01]  /*5e00*/  IMAD.U32 R5, RZ, RZ, UR4 ;  /* 0x00000004ff057e24 */ /* 0x002fe2000f8e00ff */
[----:B------:R-:W-:Y:S04]  /*5e10*/  @!UP0 ULEA UR4, UR18, UR32, 0xe ;  /* 0x0000002012048291 */ /* 0x000fe8000f8e70ff */
[----:B------:R-:W-:Y:S01]  /*5e20*/  @!UP0 UIADD3 UR8, UPT, UPT, UR4, 0x200, URZ ;  /* 0x0000020004088890 */ /* 0x000fe2000fffe0ff */
[----:B------:R-:W-:Y:S01]  /*5e30*/  @!P1 IMAD.U32 R0, RZ, RZ, UR6 ;  /* 0x00000006ff009e24 */ /* 0x000fe2000f8e00ff */
[----:B------:R-:W-:Y:S01]  /*5e40*/  @!P1 R2UR UR6, R4 ;  /* 0x00000000040692ca */ /* 0x000fe200000e0000 */
[----:B------:R-:W-:Y:S01]  /*5e50*/  @!P0 IMAD R0, RZ, RZ, UR33 ;  /* 0x00000021ff008e24 */ /* 0x000fe2000f8e02ff */
[----:B------:R-:W-:Y:S02]  /*5e60*/  @!P1 R2UR UR7, R5 ;  /* 0x00000000050792ca */ /* 0x000fe400000e0000 */
[----:B------:R-:W-:Y:S11]  /*5e70*/  PLOP3.LUT P0, PT, P1, PT, PT, 0x8, 0x80 ;  /* 0x000000000080781c */ /* 0x000ff60000f0e170 */
[----:B------:R-:W-:Y:S02]  /*5e80*/  @!UPT UIADD3 URZ, UPT, UPT, URZ, URZ, URZ ;  /* 0x000000fffffff290 */ /* 0x000fe4000fffe0ff */
[C---:B------:R-:W-:Y:S02]  /*5e90*/  @P0 R2UR.BROADCAST UR11, R0.reuse ;  /* 0x00000000000b02ca */ /* 0x040fe400008e0000 */
[----:B------:R-:W-:Y:S11]  /*5ea0*/  PLOP3.LUT P0, PT, P1, PT, PT, 0x8, 0x80 ;  /* 0x000000000080781c */ /* 0x000ff60000f0e170 */
[----:B------:R1:W-:Y:S01]  /*5eb0*/  @!UP1 UTMALDG.3D [UR8], [UR6], desc[UR20] ;  /* 0x00001408060095b4 */ /* 0x0003e20008011000 */
[----:B------:R-:W-:Y:S01]  /*5ec0*/  VOTEU.ALL UP1, P1 ;  /* 0x0000000000ff7886 */ /* 0x000fe20000820000 */
[----:B-1----:R-:W-:Y:S01]  /*5ed0*/  @!UP0 UIADD3 UR10, UPT, UPT, UR26, 0x20, URZ ;  /* 0x000000201a0a8890 */ /* 0x002fe2000fffe0ff */
[C---:B------:R-:W-:Y:S01]  /*5ee0*/  @P0 R2UR.BROADCAST UR11, R0.reuse ;  /* 0x00000000000b02ca */ /* 0x040fe200008e0000 */
[----:B------:R-:W-:Y:S01]  /*5ef0*/  @!UP0 UIADD3 UR8, UPT, UPT, UR4, 0x1200, URZ ;  /* 0x0000120004088890 */ /* 0x000fe2000fffe0ff */
        /* <DEDUP_REMOVED lines=8> */
[----:B------:R-:W-:Y:S01]  /*5f80*/  UPLOP3.LUT UP1, UPT, UPT, UPT, UPT, 0x80, 0x8 ;  /* 0x000000000008789c */ /* 0x000fe20003f2f070 */
[----:B-1----:R-:W-:Y:S01]  /*5f90*/  @P0 R2UR.BROADCAST UR11, R0 ;  /* 0x00000000000b02ca */ /* 0x002fe200008e0000 */
[----:B------:R-:W-:Y:S01]  /*5fa0*/  @!UP0 UIADD3 UR10, UPT, UPT, UR26, 0x60, URZ ;  /* 0x000000601a0a8890 */ /* 0x000fe2000fffe0ff */
[C---:B------:R-:W-:Y:S01]  /*5fb0*/  ISETP.NE.AND P0, PT, R10.reuse, 0x2, PT ;  /* 0x000000020a00780c */ /* 0x040fe20003f05270 */
[----:B------:R-:W-:Y:S01]  /*5fc0*/  @!UP0 UIADD3 UR8, UPT, UPT, UR4, 0x3200, URZ ;  /* 0x0000320004088890 */ /* 0x000fe2000fffe0ff */
[----:B------:R-:W-:Y:S02]  /*5fd0*/  VOTEU.ALL UP0, P1 ;  /* 0x0000000000ff7886 */ /* 0x000fe40000800000 */
[----:B------:R-:W-:Y:S01]  /*5fe0*/  UMOV UR4, 0x0 ;  /* 0x0000000000047882 */ /* 0x000fe20000000000 */
[----:B------:R-:W-:Y:S02]  /*5ff0*/  SEL R0, RZ, 0x1, P0 ;  /* 0x00000001ff007807 */ /* 0x000fe40000000000 */
[----:B------:R-:W-:Y:S02]  /*6000*/  SEL R10, R10, RZ, P0 ;  /* 0x000000ff0a0a7207 */ /* 0x000fe40000000000 */
[----:B------:R-:W-:Y:S02]  /*6010*/  LOP3.LUT R9, R9, R0, RZ, 0x3c, !PT ;  /* 0x0000000009097212 */ /* 0x000fe400078e3cff */
[----:B------:R1:W-:Y:S01]  /*6020*/  @!UP0 UTMALDG.3D [UR8], [UR6], desc[UR4] ;  /* 0x00000408060085b4 */ /* 0x0003e20008011000 */
[----:B------:R2:W-:Y:S01]  /*6030*/  @!P1 SYNCS.ARRIVE.TRANS64.RED.A0TR RZ, [UR16+0x40], R3 ;  /* 0x00004003ffff99a7 */ /* 0x0005e20008300410 */
[----:B-1----:R-:W-:Y:S02]  /*6040*/  UIADD3 UR4, UPT, UPT, UR18, 0x1, URZ ;  /* 0x0000000112047890 */ /* 0x002fe4000fffe0ff */
[----:B------:R-:W-:Y:S02]  /*6050*/  UIADD3 UR11, UPT, UPT, UR14, UR52, URZ ;  /* 0x000000340e0b7290 */ /* 0x000fe4000fffe0ff */
[----:B------:R-:W-:Y:S04]  /*6060*/  UISETP.NE.AND UP0, UPT, UR4, 0x3, UPT ;  /* 0x000000030400788c */ /* 0x000fe8000bf05270 */
[----:B------:R-:W-:Y:S02]  /*6070*/  USEL UR29, UR4, URZ, UP0 ;  /* 0x000000ff041d7287 */ /* 0x000fe40008000000 */
[----:B------:R-:W-:Y:S02]  /*6080*/  UPRMT UR4, UR38, 0x654, UR9 ;  /* 0x0000065426047896 */ /* 0x000fe40008000009 */
[----:B------:R-:W-:Y:S06]  /*6090*/  USEL UR5, URZ, 0x1, UP0 ;  /* 0x00000001ff057887 */ /* 0x000fec0008000000 */
[----:B------:R-:W-:Y:S01]  /*60a0*/  LOP3.LUT R11, R6, UR5, RZ, 0x3c, !PT ;  /* 0x00000005060b7c12 */ /* 0x000fe2000f8e3cff */
[----:B------:R-:W-:Y:S01]  /*60b0*/  SYNCS.ARRIVE.TRANS64.RED.A1T0 RZ, [UR4], RZ ;  /* 0x000000ffffff79a7 */ /* 0x000fe20008100404 */
[----:B------:R-:W-:Y:S05]  /*60c0*/  BRA.U UP3, `(.L_x_78) ;  /* 0xffffffd903b87547 */ /* 0x000fea000b83ffff */
[----:B------:R-:W-:Y:S01]  /*60d0*/  UIADD3 UR32, UPT, UPT, UR32, 0x58, URZ ;  /* 0x0000005820207890 */ /* 0x000fe2000fffe0ff */
[----:B--2---:R-:W-:-:S03]  /*60e0*/  SHF.L.U32 R3, R11, 0x1f, RZ ;  /* 0x0000001f0b037819 */ /* 0x004fc600000006ff */
[----:B------:R-:W-:-:S09]  /*60f0*/  ULEA UR4, UR29, UR32, 0x3 ;  /* 0x000000201d047291 */ /* 0x000fd2000f8e18ff */
[----:B------:R-:W1:Y:S02]  /*6100*/  SYNCS.PHASECHK.TRANS64.TRYWAIT P0, [UR4], R3 ;  /* 0x00000003ff0075a7 */ /* 0x000e640008001104 */
[----:B-1----:R-:W-:Y:S05]  /*6110*/  @!P0 BRA `(.L_x_79) ;  /* 0x00000098004c8947 */ /* 0x002fea0003800000 */
.L_x_215:
        /* <DEDUP_REMOVED lines=9> */
.L_x_217:
        /* <DEDUP_REMOVED lines=8> */
.L_x_81:
[----:B-1----:R1:W2:Y:S02]  /*6230*/  SYNCS.PHASECHK.TRANS64.TRYWAIT P0, [R0+URZ], R3 ;  /* 0x00000003000075a7 */ /* 0x0022a400080011ff */
[----:B--2---:R-:W-:Y:S05]  /*6240*/  @!P0 NANOSLEEP.SYNCS 0x989680 ;  /* 0x009896800000895d */ /* 0x004fea0003900000 */
[----:B------:R-:W2:Y:S02]  /*6250*/  @!P0 SYNCS.PHASECHK.TRANS64 P0, [R0+URZ], R3 ;  /* 0x00000003000085a7 */ /* 0x000ea400080010ff */
[----:B--23--:R-:W-:Y:S05]  /*6260*/  @P0 EXIT ;  /* 0x000000000000094d */ /* 0x00cfea0003800000 */
[----:B------:R-:W-:Y:S05]  /*6270*/  BRA `(.L_x_81) ;  /* 0xfffffffc00ec7947 */ /* 0x000fea000383ffff */
.L_x_63:
[----:B------:R-:W-:-:S06]  /*6280*/  UISETP.GE.AND UP0, UPT, UR20, 0x4, UPT ;  /* 0x000000041400788c */ /* 0x000fcc000bf06270 */
[----:B------:R-:W-:-:S13]  /*6290*/  PLOP3.LUT P0, PT, PT, PT, UP0, 0x80, 0x8 ;  /* 0x000000000008781c */ /* 0x000fda0003f0f008 */
[----:B------:R-:W-:Y:S05]  /*62a0*/  @!P0 EXIT ;  /* 0x000000000000894d */ /* 0x000fea0003800000 */
[----:B------:R-:W-:Y:S01]  /*62b0*/  BAR.SYNC.DEFER_BLOCKING 0x6, 0xa0 ;  /* 0x0182800000007b1d */ /* 0x000fe20000010000 */
[----:B------:R-:W-:Y:S02]  /*62c0*/  HFMA2 R92, -RZ, RZ, 0, 2.384185791015625e-06 ;  /* 0x00000028ff5c7431 */ /* 0x000fe400000001ff */
[C---:B------:R-:W-:Y:S01]  /*62d0*/  IMAD.SHL.U32 R0, R93.reuse, 0x4, RZ ;  /* 0x000000045d007824 */ /* 0x040fe200078e00ff */
[C---:B------:R-:W-:Y:S01]  /*62e0*/  SHF.L.U32 R2, R93.reuse, 0x10, RZ ;  /* 0x000000105d027819 */ /* 0x040fe200000006ff */
[C---:B------:R-:W-:Y:S01]  /*62f0*/  IMAD.SHL.U32 R91, R93.reuse, 0x80, RZ ;  /* 0x000000805d5b7824 */ /* 0x040fe200078e00ff */
[----:B------:R-:W-:Y:S01]  /*6300*/  R2P PR, R93, 0x18 ;  /* 0x000000185d007804 */ /* 0x000fe20000000000 */
[----:B------:R-:W-:Y:S01]  /*6310*/  UMOV UR4, 0x400 ;  /* 0x0000040000047882 */ /* 0x000fe20000000000 */
[----:B------:R-:W1:Y:S01]  /*6320*/  LDCU.64 UR6, c[0x0][0xa88] ;  /* 0x00015100ff0677ac */ /* 0x000e620008000a00 */
[----:B------:R-:W2:Y:S01]  /*6330*/  LDC.64 R76, c[0x0][0xab0] ;  /* 0x0002ac00ff4c7b82 */ /* 0x000ea20000000a00 */
[----:B------:R-:W-:Y:S01]  /*6340*/  LOP3.LUT R2, R2, 0x600000, RZ, 0xc0, !PT ;  /* 0x0060000002027812 */ /* 0x000fe200078ec0ff */
[----:B------:R-:W-:Y:S01]  /*6350*/  IMAD.MOV.U32 R90, RZ, RZ, 0x50 ;  /* 0x00000050ff5a7424 */ /* 0x000fe200078e00ff */
[----:B------:R-:W-:Y:S01]  /*6360*/  ULEA UR4, UR38, UR4, 0x18 ;  /* 0x0000000426047291 */ /* 0x000fe2000f8ec0ff */
[----:B------:R-:W-:Y:S01]  /*6370*/  LOP3.LUT R91, R91, 0x307c, R0, 0xc8, !PT ;  /* 0x0000307c5b5b7812 */ /* 0x000fe200078ec800 */
[----:B------:R-:W3:Y:S01]  /*6380*/  LDCU UR5, c[0x0][0x370] ;  /* 0x00006e00ff0577ac */ /* 0x000ee20008000800 */
[----:B------:R-:W-:-:S02]  /*6390*/  LOP3.LUT R93, R93, 0x60, RZ, 0xc0, !PT ;  /* 0x000000605d5d7812 */ /* 0x000fc400078ec0ff */
[----:B------:R-:W-:Y:S01]  /*63a0*/  CS2R R88, SRZ ;  /* 0x0000000000587805 */ /* 0x000fe2000001ff00 */
[----:B------:R-:W4:Y:S01]  /*63b0*/  LDC.64 R74, c[0x0][0xaa8] ;  /* 0x0002aa00ff4a7b82 */ /* 0x000f220000000a00 */
[----:B------:R-:W-:Y:S01]  /*63c0*/  SEL R92, R92, 0x18, !P3 ;  /* 0x000000185c5c7807 */ /* 0x000fe20005800000 */
[----:B------:R-:W2:Y:S01]  /*63d0*/  LDCU.64 UR58, c[0x0][0x348] ;  /* 0x00006900ff3a77ac */ /* 0x000ea20008000a00 */
[----:B------:R-:W-:Y:S01]  /*63e0*/  SEL R90, R90, 0x30, !P4 ;  /* 0x000000305a5a7807 */ /* 0x000fe20006000000 */
[----:B------:R-:W-:Y:S01]  /*63f0*/  UMOV UR56, 0x1 ;  /* 0x0000000100387882 */ /* 0x000fe20000000000 */
[----:B------:R-:W2:Y:S01]  /*6400*/  LDCU UR45, c[0x0][0xd0c] ;  /* 0x0001a180ff2d77ac */ /* 0x000ea20008000800 */
[----:B------:R-:W2:Y:S01]  /*6410*/  LDS R3, [UR4+0x100] ;  /* 0x00010004ff037984 */ /* 0x000ea20008000800 */
[----:B-1----:R-:W-:Y:S02]  /*6420*/  IMAD.U32 R82, RZ, RZ, UR6 ;  /* 0x00000006ff527e24 */ /* 0x002fe4000f8e00ff */
[----:B------:R-:W-:Y:S01]  /*6430*/  IMAD.U32 R81, RZ, RZ, UR7 ;  /* 0x00000007ff517e24 */ /* 0x000fe2000f8e00ff */
[----:B------:R-:W1:Y:S01]  /*6440*/  LDCU.64 UR6, c[0x0][0xa90] ;  /* 0x00015200ff0677ac */ /* 0x000e620008000a00 */
[----:B---3--:R-:W-:Y:S01]  /*6450*/  IMAD.U32 R85, RZ, RZ, UR5 ;  /* 0x00000005ff557e24 */ /* 0x008fe2000f8e00ff */
[----:B------:R-:W-:Y:S01]  /*6460*/  UIADD3 UR4, UPT, UPT, UR4, 0x200, URZ ;  /* 0x0000020004047890 */ /* 0x000fe2000fffe0ff */
[----:B------:R-:W3:Y:S05]  /*6470*/  LDCU UR41, c[0x0][0xd30] ;  /* 0x0001a600ff2977ac */ /* 0x000eea0008000800 */
[----:B------:R-:W-:Y:S01]  /*6480*/  IMAD.U32 R95, RZ, RZ, UR4 ;  /* 0x00000004ff5f7e24 */ /* 0x000fe2000f8e00ff */
[----:B------:R-:W-:Y:S01]  /*6490*/  IADD3 R91, PT, PT, R91, UR4, RZ ;  /* 0x000000045b5b7c10 */ /* 0x000fe2000fffe0ff */
[----:B------:R-:W2:Y:S01]  /*64a0*/  LDCU.64 UR42, c[0x0][0xd28] ;  /* 0x0001a500ff2a77ac */ /* 0x000ea20008000a00 */
[----:B------:R-:W2:Y:S01]  /*64b0*/  LDCU.128 UR60, c[0x0][0xd10] ;  /* 0x0001a200ff3c77ac */ /* 0x000ea20008000c00 */
[----:B-1----:R-:W-:Y:S01]  /*64c0*/  MOV R84, UR6 ;  /* 0x0000000600547c02 */ /* 0x002fe20008000f00 */
[----:B------:R-:W-:Y:S01]  /*64d0*/  IMAD.U32 R83, RZ, RZ, UR7 ;  /* 0x00000007ff537e24 */ /* 0x000fe2000f8e00ff */
[----:B------:R-:W1:Y:S01]  /*64e0*/  LDCU UR57, c[0x0][0x374] ;  /* 0x00006e80ff3977ac */ /* 0x000e620008000800 */
[----:B------:R-:W-:Y:S01]  /*64f0*/  UMOV UR37, URZ ;  /* 0x000000ff00257c82 */ /* 0x000fe20008000000 */
[----:B------:R-:W-:Y:S01]  /*6500*/  UMOV UR52, URZ ;  /* 0x000000ff00347c82 */ /* 0x000fe20008000000 */
[----:B------:R-:W-:Y:S01]  /*6510*/  UMOV UR55, URZ ;  /* 0x000000ff00377c82 */ /* 0x000fe20008000000 */
[----:B------:R-:W-:Y:S01]  /*6520*/  UMOV UR53, URZ ;  /* 0x000000ff00357c82 */ /* 0x000fe20008000000 */
[----:B--23--:R-:W-:-:S07]  /*6530*/  IMAD.IADD R2, R3, 0x1, R2 ;  /* 0x0000000103027824 */ /* 0x00cfce00078e0202 */
.L_x_172:
[----:B------:R-:W2:Y:S01]  /*6540*/  S2UR UR40, SR_CgaCtaId ;  /* 0x00000000002879c3 */ /* 0x000ea20000008800 */
[----:B------:R-:W-:Y:S01]  /*6550*/  UMOV UR4, 0x400 ;  /* 0x0000040000047882 */ /* 0x000fe20000000000 */
[----:B------:R-:W-:Y:S01]  /*6560*/  SHF.L.U32 R3, R89, 0x1f, RZ ;  /* 0x0000001f59037819 */ /* 0x000fe200000006ff */
[----:B--2---:R-:W-:Y:S06]  /*6570*/  ULEA UR47, UR40, UR4, 0x18 ;  /* 0x00000004282f7291 */ /* 0x004fec000f8ec0ff */
[C---:B------:R-:W-:Y:S02]  /*6580*/  LEA R0, R88.reuse, UR47, 0x3 ;  /* 0x0000002f58007c11 */ /* 0x040fe4000f8e18ff */
[----:B------:R-:W-:Y:S02]  /*6590*/  LEA R5, R88, UR47, 0x4 ;  /* 0x0000002f58057c11 */ /* 0x000fe4000f8e20ff */
[----:B------:R-:W2:Y:S02]  /*65a0*/  SYNCS.PHASECHK.TRANS64.TRYWAIT P0, [R0+URZ+0x80], R3 ;  /* 0x00008003000075a7 */ /* 0x000ea400080011ff */
[----:B--23--:R-:W-:Y:S05]  /*65b0*/  @!P0 BRA `(.L_x_82) ;  /* 0x0000009400548947 */ /* 0x00cfea0003800000 */
.L_x_218:
[----:B------:R-:W-:Y:S01]  /*65c0*/  R2UR UR7, R94 ;  /* 0x000000005e0772ca */ /* 0x000fe200000e0000 */
[----:B------:R-:W3:Y:S01]  /*65d0*/  LDS.128 R4, [R5+0xe0] ;  /* 0x0000e00005047984 */ /* 0x000ee20000000c00 */
[----:B--2---:R-:W-:Y:S01]  /*65e0*/  VIADD R0, R0, 0x90 ;  /* 0x0000009000007836 */ /* 0x004fe20000000000 */
[----:B------:R-:W-:Y:S04]  /*65f0*/  UISETP.GE.AND UP0, UPT, UR44, 0x1, UPT ;  /* 0x000000012c00788c */ /* 0x000fe8000bf06270 */
[----:B------:R-:W-:Y:S01]  /*6600*/  PRMT R0, RZ, 0x654, R0 ;  /* 0x00000654ff007816 */ /* 0x000fe20000000000 */
[----:B------:R-:W-:Y:S01]  /*6610*/  @!PT LDS RZ, [RZ] ;  /* 0x00000000fffff984 */ /* 0x000fe20000000800 */
[----:B------:R-:W-:Y:S01]  /*6620*/  @!PT LDS RZ, [RZ] ;  /* 0x00000000fffff984 */ /* 0x000fe20000000800 */
[----:B------:R-:W-:Y:S01]  /*6630*/  @!PT LDS RZ, [RZ] ;  /* 0x00000000fffff984 */ /* 0x000fe20000000800 */
[----:B------:R-:W-:Y:S01]  /*6640*/  @!PT LDS RZ, [RZ] ;  /* 0x00000000fffff984 */ /* 0x000fe20000000800 */
[----:B------:R2:W-:Y:S06]  /*6650*/  MEMBAR.ALL.CTA ;  /* 0x0000000000007992 */ /* 0x0005ec0000008000 */
[----:B--2---:R-:W2:Y:S02]  /*6660*/  FENCE.VIEW.ASYNC.S ;  /* 0x00000000000073c6 */ /* 0x004ea40000000000 */
[----:B--2---:R2:W-:Y:S01]  /*6670*/  SYNCS.ARRIVE.TRANS64.RED.A1T0 RZ, [R0+URZ], RZ ;  /* 0x000000ff00ff79a7 */ /* 0x0045e200081004ff */
[----:B---3--:R-:W-:Y:S11]  /*6680*/  LOP3.LUT P0, RZ, R6, 0x1, RZ, 0xc0, !PT ;  /* 0x0000000106ff7812 */ /* 0x008ff6000780c0ff */
[----:B------:R-:W-:Y:S02]  /*6690*/  @!UPT UIADD3 URZ, UPT, UPT, URZ, URZ, URZ ;  /* 0x000000fffffff290 */ /* 0x000fe4000fffe0ff */
[----:B------:R-:W-:Y:S01]  /*66a0*/  VOTEU.ANY UP1, P0 ;  /* 0x0000000000ff7886 */ /* 0x000fe20000020100 */
[----:B------:R-:W-:Y:S01]  /*66b0*/  PLOP3.LUT P0, PT, PT, PT, UP1, 0x80, 0x8 ;  /* 0x000000000008781c */ /* 0x000fe20003f0f018 */
[----:B------:R-:W-:Y:S06]  /*66c0*/  UP2UR UR4, UPR, URZ, 0x2 ;  /* 0x00000002ff047883 */ /* 0x000fec0008000000 */
[----:B------:R-:W-:Y:S06]  /*66d0*/  IMAD.U32 R96, RZ, RZ, UR4 ;  /* 0x00000004ff607e24 */ /* 0x000fec000f8e00ff */
[----:B------:R-:W-:Y:S02]  /*66e0*/  @P0 SHF.R.U32.HI R3, RZ, 0x10, R5 ;  /* 0x00000010ff030819 */ /* 0x000fe40000011605 */
[----:B------:R-:W-:Y:S02]  /*66f0*/  @P0 MOV R8, R4 ;  /* 0x0000000400080202 */ /* 0x000fe40000000f00 */
[----:B------:R-:W-:Y:S02]  /*6700*/  @P0 R2UR UR4, R3 ;  /* 0x00000000030402ca */ /* 0x000fe400000e0000 */
[----:B------:R-:W-:Y:S02]  /*6710*/  @P0 LOP3.LUT R4, R5, 0xffff, RZ, 0xc0, !PT ;  /* 0x0000ffff05040812 */ /* 0x000fe400078ec0ff */
[----:B------:R-:W-:Y:S02]  /*6720*/  @P0 R2UR UR6, R8 ;  /* 0x00000000080602ca */ /* 0x000fe400000e0000 */
[----:B------:R-:W-:Y:S07]  /*6730*/  @P0 R2UR UR5, R4 ;  /* 0x00000000040502ca */ /* 0x000fee00000e0000 */
[----:B------:R-:W-:Y:S02]  /*6740*/  @UP1 UMOV UR7, UR4 ;  /* 0x0000000400071c82 */ /* 0x000fe40008000000 */
[----:B------:R-:W-:Y:S02]  /*6750*/  IMAD.U32 R94, RZ, RZ, UR7 ;  /* 0x00000007ff5e7e24 */ /* 0x000fe4000f8e00ff */
[----:B------:R-:W-:Y:S02]  /*6760*/  @UP1 UMOV UR39, UR6 ;  /* 0x0000000600271c82 */ /* 0x000fe40008000000 */
[----:B------:R-:W-:Y:S01]  /*6770*/  @UP1 UMOV UR38, UR5 ;  /* 0x0000000500261c82 */ /* 0x000fe20008000000 */
[----:B--2---:R-:W-:Y:S05]  /*6780*/  BRA.U !UP0, `(.L_x_83) ;  /* 0x0000000108d07547 */ /* 0x004fea000b800000 */
[----:B------:R-:W2:Y:S01]  /*6790*/  LDCU UR14, c[0x0][0xd20] ;  /* 0x0001a400ff0e77ac */ /* 0x000ea20008000800 */
[----:B------:R-:W-:Y:S01]  /*67a0*/  R2UR UR10, R85 ;  /* 0x00000000550a72ca */ /* 0x000fe200000e0000 */
[----:B-1----:R-:W-:Y:S02]  /*67b0*/  UIMAD.WIDE.U32 UR4, UR57, UR63, URZ ;  /* 0x0000003f390472a5 */ /* 0x002fe4000f8e00ff */
[----:B------:R-:W-:Y:S02]  /*67c0*/  UISETP.NE.AND UP0, UPT, UR62, 0x1, UPT ;  /* 0x000000013e00788c */ /* 0x000fe4000bf05270 */
[----:B------:R-:W-:Y:S02]  /*67d0*/  UIMAD.WIDE.U32 UR8, UR38, UR63, URZ ;  /* 0x0000003f260872a5 */ /* 0x000fe4000f8e00ff */
[----:B------:R-:W-:Y:S02]  /*67e0*/  UISETP.NE.AND UP1, UPT, UR45, 0x1, UPT ;  /* 0x000000012d00788c */ /* 0x000fe4000bf25270 */
[----:B------:R-:W-:Y:S04]  /*67f0*/  UIMAD.WIDE.U32 UR12, UR39, UR60, URZ ;  /* 0x0000003c270c72a5 */ /* 0x000fe8000f8e00ff */
[----:B------:R-:W-:Y:S02]  /*6800*/  UIMAD.WIDE.U32 UR6, UR10, UR60, URZ ;  /* 0x0000003c0a0672a5 */ /* 0x000fe4000f8e00ff */
[----:B------:R-:W-:Y:S01]  /*6810*/  UISETP.NE.AND UP2, UPT, UR44, 0x1, UPT ;  /* 0x000000012c00788c */ /* 0x000fe2000bf45270 */
[----:B------:R-:W-:Y:S02]  /*6820*/  UMOV UR4, UR5 ;  /* 0x0000000500047c82 */ /* 0x000fe40008000000 */
[----:B--2---:R-:W-:Y:S03]  /*6830*/  USHF.R.U32.HI UR5, URZ, UR14, UR4 ;  /* 0x0000000eff057299 */ /* 0x004fe60008011604 */
[----:B------:R-:W-:Y:S02]  /*6840*/  UMOV UR4, UR7 ;  /* 0x0000000700047c82 */ /* 0x000fe40008000000 */
[----:B------:R-:W-:Y:S02]  /*6850*/  USHF.R.U32.HI UR7, URZ, UR61, UR4 ;  /* 0x0000003dff077299 */ /* 0x000fe40008011604 */
[----:B------:R-:W-:Y:S02]  /*6860*/  USEL UR4, UR57, UR5, !UP0 ;  /* 0x0000000539047287 */ /* 0x000fe4000c000000 */
[----:B------:R-:W-:Y:S01]  /*6870*/  USEL UR7, UR10, UR7, !UP1 ;  /* 0x000000070a077287 */ /* 0x000fe2000c800000 */
[----:B------:R-:W-:Y:S01]  /*6880*/  UMOV UR5, UR9 ;  /* 0x0000000900057c82 */ /* 0x000fe20008000000 */
[----:B------:R-:W-:Y:S02]  /*6890*/  UIMAD.WIDE.U32 UR8, UR4, UR42, URZ ;  /* 0x0000002a040872a5 */ /* 0x000fe4000f8e00ff */
[----:B------:R-:W-:Y:S03]  /*68a0*/  USHF.R.U32.HI UR6, URZ, UR14, UR5 ;  /* 0x0000000eff067299 */ /* 0x000fe60008011605 */
[----:B------:R-:W-:Y:S01]  /*68b0*/  UMOV UR5, UR13 ;  /* 0x0000000d00057c82 */ /* 0x000fe20008000000 */
[----:B------:R-:W-:Y:S02]  /*68c0*/  UIMAD.WIDE.U32 UR12, UR7, UR42, URZ ;  /* 0x0000002a070c72a5 */ /* 0x000fe4000f8e00ff */
[----:B------:R-:W-:Y:S02]  /*68d0*/  USEL UR6, UR38, UR6, !UP0 ;  /* 0x0000000626067287 */ /* 0x000fe4000c000000 */
[----:B------:R-:W-:Y:S01]  /*68e0*/  USHF.R.U32.HI UR5, URZ, UR61, UR5 ;  /* 0x0000003dff057299 */ /* 0x000fe20008011605 */
[----:B------:R-:W-:Y:S02]  /*68f0*/  UMOV UR8, UR9 ;  /* 0x0000000900087c82 */ /* 0x000fe40008000000 */
[----:B------:R-:W-:Y:S02]  /*6900*/  @UP2 USHF.R.U32.HI UR4, URZ, UR43, UR8 ;  /* 0x0000002bff042299 */ /* 0x000fe40008011608 */
[----:B------:R-:W-:Y:S02]  /*6910*/  USEL UR5, UR39, UR5, !UP1 ;  /* 0x0000000527057287 */ /* 0x000fe4000c800000 */
[----:B------:R-:W-:Y:S01]  /*6920*/  UIMAD UR4, UR44, UR4, URZ ;  /* 0x000000042c0472a4 */ /* 0x000fe2000f8e02ff */
[----:B------:R-:W-:Y:S01]  /*6930*/  UMOV UR8, UR13 ;  /* 0x0000000d00087c82 */ /* 0x000fe20008000000 */
[----:B------:R-:W-:Y:S02]  /*6940*/  UIMAD.WIDE.U32 UR12, UR6, UR42, URZ ;  /* 0x0000002a060c72a5 */ /* 0x000fe4000f8e00ff */
[----:B------:R-:W-:Y:S02]  /*6950*/  @UP2 USHF.R.U32.HI UR7, URZ, UR43, UR8 ;  /* 0x0000002bff072299 */ /* 0x000fe40008011608 */
[----:B------:R-:W-:Y:S02]  /*6960*/  UISETP.GE.AND UP0, UPT, UR6, UR4, UPT ;  /* 0x000000040600728c */ /* 0x000fe4000bf06270 */
[----:B------:R-:W-:Y:S01]  /*6970*/  UIMAD UR8, UR44, UR7, URZ ;  /* 0x000000072c0872a4 */ /* 0x000fe2000f8e02ff */
[----:B------:R-:W-:Y:S03]  /*6980*/  UMOV UR4, UR13 ;  /* 0x0000000d00047c82 */ /* 0x000fe60008000000 */
[----:B------:R-:W-:Y:S02]  /*6990*/  UISETP.GE.OR UP0, UPT, UR5, UR8, UP0 ;  /* 0x000000080500728c */ /* 0x000fe40008706670 */
[----:B------:R-:W-:Y:S02]  /*69a0*/  USHF.R.U32.HI UR4, URZ, UR43, UR4 ;  /* 0x0000002bff047299 */ /* 0x000fe40008011604 */
[----:B------:R-:W-:Y:S02]  /*69b0*/  UIMAD.WIDE.U32 UR8, UR5, UR42, URZ ;  /* 0x0000002a050872a5 */ /* 0x000fe4000f8e00ff */
[----:B------:R-:W-:Y:S02]  /*69c0*/  USEL UR12, UR6, UR4, !UP2 ;  /* 0x00000004060c7287 */ /* 0x000fe4000d000000 */
[----:B------:R-:W-:Y:S02]  /*69d0*/  UIADD3 UR8, UPT, UPT, -UR5, URZ, URZ ;  /* 0x000000ff05087290 */ /* 0x000fe4000fffe1ff */
[----:B------:R-:W-:Y:S01]  /*69e0*/  UIADD3 UR10, UPT, UPT, -UR12, URZ, URZ ;  /* 0x000000ff0c0a7290 */ /* 0x000fe2000fffe1ff */
[----:B------:R-:W-:Y:S01]  /*69f0*/  @!UP0 UMOV UR4, UR9 ;  /* 0x0000000900048c82 */ /* 0x000fe20008000000 */
[----:B------:R-:W-:Y:S02]  /*6a00*/  UIADD3 UR9, UPT, UPT, -UR6, URZ, URZ ;  /* 0x000000ff06097290 */ /* 0x000fe4000fffe1ff */
[----:B------:R-:W-:Y:S02]  /*6a10*/  @!UP0 USHF.R.U32.HI UR4, URZ, UR43, UR4 ;  /* 0x0000002bff048299 */ /* 0x000fe40008011604 */
[----:B------:R-:W-:Y:S02]  /*6a20*/  UIMAD UR10, UR44, UR10, UR6 ;  /* 0x0000000a2c0a72a4 */ /* 0x000fe4000f8e0206 */
[----:B------:R-:W-:Y:S04]  /*6a30*/  @!UP0 USEL UR4, UR5, UR4, !UP2 ;  /* 0x0000000405048287 */ /* 0x000fe8000d000000 */
[----:B------:R-:W-:Y:S02]  /*6a40*/  @!UP0 UIMAD UR10, UR7, UR10, UR4 ;  /* 0x0000000a070a82a4 */ /* 0x000fe4000f8e0204 */
[----:B------:R-:W-:Y:S02]  /*6a50*/  @!UP0 UIADD3 UR12, UPT, UPT, UR12, -UR4, URZ ;  /* 0x800000040c0c8290 */ /* 0x000fe4000fffe0ff */
[----:B------:R-:W-:Y:S02]  /*6a60*/  UIMAD UR7, UR45, UR8, UR39 ;  /* 0x000000082d0772a4 */ /* 0x000fe4000f8e0227 */
[----:B------:R-:W-:Y:S02]  /*6a70*/  @!UP0 UIMAD UR6, UR12, UR44, UR5 ;  /* 0x0000002c0c0682a4 */ /* 0x000fe4000f8e0205 */
[----:B------:R-:W-:Y:S01]  /*6a80*/  UIMAD UR4, UR62, UR9, UR38 ;  /* 0x000000093e0472a4 */ /* 0x000fe2000f8e0226 */
[----:B------:R-:W-:Y:S02]  /*6a90*/  @!UP0 UMOV UR5, UR10 ;  /* 0x0000000a00058c82 */ /* 0x000fe40008000000 */
[----:B------:R-:W-:Y:S02]  /*6aa0*/  UIMAD UR39, UR5, UR45, UR7 ;  /* 0x0000002d052772a4 */ /* 0x000fe4000f8e0207 */
[----:B------:R-:W-:Y:S11]  /*6ab0*/  UIMAD UR38, UR6, UR62, UR4 ;  /* 0x0000003e062672a4 */ /* 0x000ff6000f8e0204 */
[----:B------:R-:W-:Y:S01]  /*6ac0*/  @!UPT UIADD3 URZ, UPT, UPT, URZ, URZ, URZ ;  /* 0x000000fffffff290 */ /* 0x000fe2000fffe0ff */
.L_x_83:
[----:B------:R-:W-:Y:S01]  /*6ad0*/  UISETP.NE.AND UP0, UPT, UR41, 0x1, UPT ;  /* 0x000000012900788c */ /* 0x000fe2000bf05270 */
[----:B------:R-:W-:Y:S01]  /*6ae0*/  R2UR UR16, R95 ;  /* 0x000000005f1072ca */ /* 0x000fe200000e0000 */
[----:B------:R-:W-:Y:S01]  /*6af0*/  USHF.L.U32 UR49, UR11, 0x7, URZ ;  /* 0x000000070b317899 */ /* 0x000fe200080006ff */
[----:B------:R-:W-:Y:S01]  /*6b00*/  IADD3 R88, PT, PT, R88, 0x1, RZ ;  /* 0x0000000158587810 */ /* 0x000fe20007ffe0ff */
[----:B------:R-:W-:Y:S07]  /*6b10*/  USHF.L.U32 UR54, UR25, 0x8, URZ ;  /* 0x0000000819367899 */ /* 0x000fee00080006ff */
[----:B------:R-:W2:Y:S01]  /*6b20*/  @!UP0 LDCU.128 UR12, c[0x0][0xd10] ;  /* 0x0001a200ff0c87ac */ /* 0x000ea20008000c00 */
[----:B------:R-:W3:Y:S01]  /*6b30*/  @!UP0 LDCU UR5, c[0x0][0xd0c] ;  /* 0x0001a180ff0587ac */ /* 0x000ee20008000800 */
[----:B------:R-:W1:Y:S01]  /*6b40*/  @!UP0 LDCU UR10, c[0x0][0xd20] ;  /* 0x0001a400ff0a87ac */ /* 0x000e620008000800 */
[----:B--2---:R-:W-:Y:S02]  /*6b50*/  UIMAD.WIDE.U32 UR8, UR39, UR12, URZ ;  /* 0x0000000c270872a5 */ /* 0x004fe4000f8e00ff */
[----:B------:R-:W-:Y:S02]  /*6b60*/  UIMAD.WIDE.U32 UR6, UR38, UR15, URZ ;  /* 0x0000000f260672a5 */ /* 0x000fe4000f8e00ff */
[----:B------:R-:W-:Y:S03]  /*6b70*/  @!UP0 UISETP.NE.AND UP1, UPT, UR14, 0x1, UPT ;  /* 0x000000010e00888c */ /* 0x000fe6000bf25270 */
[----:B------:R-:W-:Y:S01]  /*6b80*/  @!UP0 UMOV UR4, UR9 ;  /* 0x0000000900048c82 */ /* 0x000fe20008000000 */
[----:B---3--:R-:W-:Y:S02]  /*6b90*/  @!UP0 UISETP.NE.AND UP2, UPT, UR5, 0x1, UPT ;  /* 0x000000010500888c */ /* 0x008fe4000bf45270 */
[----:B------:R-:W-:Y:S01]  /*6ba0*/  @!UP0 USHF.R.U32.HI UR4, URZ, UR13, UR4 ;  /* 0x0000000dff048299 */ /* 0x000fe20008011604 */
[----:B------:R-:W-:Y:S02]  /*6bb0*/  @!UP0 UMOV UR6, UR7 ;  /* 0x0000000700068c82 */ /* 0x000fe40008000000 */
[----:B-1----:R-:W-:Y:S02]  /*6bc0*/  @!UP0 USHF.R.U32.HI UR6, URZ, UR10, UR6 ;  /* 0x0000000aff068299 */ /* 0x002fe40008011606 */
[----:B------:R-:W-:Y:S02]  /*6bd0*/  @!UP0 USEL UR7, UR39, UR4, !UP2 ;  /* 0x0000000427078287 */ /* 0x000fe4000d000000 */
[----:B------:R-:W-:Y:S04]  /*6be0*/  @!UP0 USEL UR6, UR38, UR6, !UP1 ;  /* 0x0000000626068287 */ /* 0x000fe8000c800000 */
[----:B------:R-:W-:Y:S02]  /*6bf0*/  @!UP0 UIADD3 UR4, UPT, UPT, -UR7, UR6, URZ ;  /* 0x0000000607048290 */ /* 0x000fe4000fffe1ff */
[----:B------:R-:W-:Y:S02]  /*6c00*/  @!UP0 UIADD3 UR6, UPT, UPT, UR7, -UR6, URZ ;  /* 0x8000000607068290 */ /* 0x000fe4000fffe0ff */
[----:B------:R-:W-:Y:S02]  /*6c10*/  @!UP0 UIMAD UR39, UR4, UR5, UR39 ;  /* 0x00000005042782a4 */ /* 0x000fe4000f8e0227 */
[----:B------:R-:W-:Y:S02]  /*6c20*/  @!UP0 UIMAD UR38, UR6, UR14, UR38 ;  /* 0x0000000e062682a4 */ /* 0x000fe4000f8e0226 */
[----:B------:R-:W-:Y:S09]  /*6c30*/  ULOP3.LUT UP0, URZ, UR16, 0x1f0, URZ, 0xc0, !UPT ;  /* 0x000001f010ff7892 */ /* 0x000ff2000f80c0ff */
[----:B------:R-:W-:Y:S05]  /*6c40*/  BRA.U !UP0, `(.L_x_84) ;  /* 0x00000001087c7547 */ /* 0x000fea000b800000 */
[----:B------:R-:W1:Y:S01]  /*6c50*/  LDCU.64 UR8, c[0x4][0x80] ;  /* 0x01001000ff0877ac */ /* 0x000e620008000a00 */
[----:B------:R-:W-:Y:S01]  /*6c60*/  MOV R16, 0x0 ;  /* 0x0000000000107802 */ /* 0x000fe20000000f00 */
[----:B------:R-:W-:Y:S02]  /*6c70*/  HFMA2 R12, -RZ, RZ, 0, 5.9604644775390625e-08 ;  /* 0x00000001ff0c7431 */ /* 0x000fe400000001ff */
[----:B------:R-:W-:Y:S01]  /*6c80*/  IMAD.MOV.U32 R8, RZ, RZ, 0x70 ;  /* 0x00000070ff087424 */ /* 0x000fe200078e00ff */
[----:B------:R2:W3:Y:S01]  /*6c90*/  LDC.64 R14, c[0x4][R16] ;  /* 0x01000000100e7b82 */ /* 0x0004e20000000a00 */
[----:B------:R-:W4:Y:S01]  /*6ca0*/  LDCU.64 UR6, c[0x4][0x88] ;  /* 0x01001100ff0677ac */ /* 0x000f220008000a00 */
[----:B------:R-:W-:Y:S01]  /*6cb0*/  IMAD.MOV.U32 R13, RZ, RZ, RZ ;  /* 0x000000ffff0d7224 */ /* 0x000fe200078e00ff */
[----:B------:R-:W2:Y:S01]  /*6cc0*/  LDCU.64 UR4, c[0x4][0x8] ;  /* 0x01000100ff0477ac */ /* 0x000ea20008000a00 */
[----:B-1----:R-:W-:Y:S01]  /*6cd0*/  MOV R5, UR9 ;  /* 0x0000000900057c02 */ /* 0x002fe20008000f00 */
[----:B------:R-:W-:Y:S01]  /*6ce0*/  IMAD.U32 R4, RZ, RZ, UR8 ;  /* 0x00000008ff047e24 */ /* 0x000fe2000f8e00ff */
[----:B----4-:R-:W-:Y:S01]  /*6cf0*/  MOV R7, UR7 ;  /* 0x0000000700077c02 */ /* 0x010fe20008000f00 */
[----:B------:R-:W-:Y:S01]  /*6d00*/  IMAD.U32 R6, RZ, RZ, UR6 ;  /* 0x00000006ff067e24 */ /* 0x000fe2000f8e00ff */
[----:B--2---:R-:W-:Y:S01]  /*6d10*/  MOV R11, UR5 ;  /* 0x00000005000b7c02 */ /* 0x004fe20008000f00 */
[----:B------:R-:W-:Y:S02]  /*6d20*/  IMAD.U32 R10, RZ, RZ, UR4 ;  /* 0x00000004ff0a7e24 */ /* 0x000fe4000f8e00ff */
[----:B------:R-:W-:Y:S07]  /*6d30*/  LEPC R20, `(.L_x_85) ;  /* 0x000000001014794e */ /* 0x000fee0000000000 */
[----:B---3-5:R-:W-:Y:S05]  /*6d40*/  CALL.ABS.NOINC R14 ;  /* 0x000000000e007343 */ /* 0x028fea0003c00000 */
.L_x_85:
[----:B------:R-:W1:Y:S01]  /*6d50*/  LDCU.64 UR8, c[0x4][0x80] ;  /* 0x01001000ff0877ac */ /* 0x000e620008000a00 */
[----:B------:R-:W2:Y:S01]  /*6d60*/  LDC.64 R16, c[0x4][R16] ;  /* 0x0100000010107b82 */ /* 0x000ea20000000a00 */
[----:B------:R-:W-:Y:S02]  /*6d70*/  HFMA2 R12, -RZ, RZ, 0, 5.9604644775390625e-08 ;  /* 0x00000001ff0c7431 */ /* 0x000fe400000001ff */
[----:B------:R-:W-:Y:S02]  /*6d80*/  IMAD.MOV.U32 R8, RZ, RZ, 0x70 ;  /* 0x00000070ff087424 */ /* 0x000fe400078e00ff */
[----:B------:R-:W-:Y:S01]  /*6d90*/  IMAD.MOV.U32 R13, RZ, RZ, RZ ;  /* 0x000000ffff0d7224 */ /* 0x000fe200078e00ff */
[----:B------:R-:W3:Y:S01]  /*6da0*/  LDCU.64 UR6, c[0x4][0x88] ;  /* 0x01001100ff0677ac */ /* 0x000ee20008000a00 */
[----:B------:R-:W4:Y:S01]  /*6db0*/  LDCU.64 UR4, c[0x4][0x8] ;  /* 0x01000100ff0477ac */ /* 0x000f220008000a00 */
[----:B-1----:R-:W-:Y:S02]  /*6dc0*/  MOV R4, UR8 ;  /* 0x0000000800047c02 */ /* 0x002fe40008000f00 */
[----:B------:R-:W-:Y:S02]  /*6dd0*/  MOV R5, UR9 ;  /* 0x0000000900057c02 */ /* 0x000fe40008000f00 */
[----:B---3--:R-:W-:Y:S01]  /*6de0*/  MOV R7, UR7 ;  /* 0x0000000700077c02 */ /* 0x008fe20008000f00 */
[----:B------:R-:W-:Y:S01]  /*6df0*/  IMAD.U32 R6, RZ, RZ, UR6 ;  /* 0x00000006ff067e24 */ /* 0x000fe2000f8e00ff */
[----:B----4-:R-:W-:Y:S01]  /*6e00*/  MOV R11, UR5 ;  /* 0x00000005000b7c02 */ /* 0x010fe20008000f00 */
[----:B------:R-:W-:Y:S02]  /*6e10*/  IMAD.U32 R10, RZ, RZ, UR4 ;  /* 0x00000004ff0a7e24 */ /* 0x000fe4000f8e00ff */
[----:B------:R-:W-:Y:S07]  /*6e20*/  LEPC R20, `(.L_x_84) ;  /* 0x000000001014794e */ /* 0x000fee0000000000 */
[----:B--2---:R-:W-:Y:S05]  /*6e30*/  CALL.ABS.NOINC R16 ;  /* 0x0000000010007343 */ /* 0x004fea0003c00000 */
.L_x_84:
[----:B------:R-:W-:Y:S02]  /*6e40*/  R2UR UR8, R86 ;  /* 0x00000000560872ca */ /* 0x000fe400000e0000 */
[----:B------:R-:W-:Y:S02]  /*6e50*/  R2UR UR7, R84 ;  /* 0x00000000540772ca */ /* 0x000fe400000e0000 */
[----:B------:R-:W-:Y:S02]  /*6e60*/  R2UR UR6, R83 ;  /* 0x00000000530672ca */ /* 0x000fe400000e0000 */
[----:B------:R-:W-:Y:S02]  /*6e70*/  R2UR UR5, R82 ;  /* 0x00000000520572ca */ /* 0x000fe400000e0000 */
[----:B------:R-:W-:Y:S02]  /*6e80*/  R2UR UR4, R81 ;  /* 0x00000000510472ca */ /* 0x000fe400000e0000 */
[----:B------:R-:W-:Y:S03]  /*6e90*/  ISETP.NE.U32.AND P4, PT, R76, RZ, PT ;  /* 0x000000ff4c00720c */ /* 0x000fe60003f85070 */
[----:B------:R-:W-:Y:S01]  /*6ea0*/  UISETP.NE.AND UP2, UPT, UR8, URZ, UPT ;  /* 0x000000ff0800728c */ /* 0x000fe2000bf45270 */
[----:B------:R-:W-:Y:S01]  /*6eb0*/  ISETP.NE.AND.EX P4, PT, R77, RZ, PT, P4 ;  /* 0x000000ff4d00720c */ /* 0x000fe20003f85340 */
[----:B------:R-:W-:Y:S04]  /*6ec0*/  UISETP.NE.U32.AND UP0, UPT, UR7, URZ, UPT ;  /* 0x000000ff0700728c */ /* 0x000fe8000bf05070 */
[----:B------:R-:W-:Y:S01]  /*6ed0*/  ISETP.NE.U32.AND P2, PT, RZ, UR5, PT ;  /* 0x00000005ff007c0c */ /* 0x000fe2000bf45070 */
[----:B------:R-:W-:Y:S01]  /*6ee0*/  UISETP.NE.AND.EX UP1, UPT, UR6, URZ, UPT, UP0 ;  /* 0x000000ff0600728c */ /* 0x000fe2000bf25300 */
[----:B------:R-:W-:Y:S01]  /*6ef0*/  PLOP3.LUT P1, PT, PT, PT, UP2, 0x80, 0x8 ;  /* 0x000000000008781c */ /* 0x000fe20003f2f028 */
[----:B------:R-:W-:Y:S01]  /*6f00*/  UPLOP3.LUT UP0, UPT, UPT, UPT, UPT, 0x40, 0x4 ;  /* 0x000000000004789c */ /* 0x000fe20003f0e870 */
[----:B------:R-:W-:Y:S01]  /*6f10*/  ISETP.NE.AND.EX P2, PT, RZ, UR4, PT, P2 ;  /* 0x00000004ff007c0c */ /* 0x000fe2000bf45320 */
[----:B------:R-:W-:Y:S06]  /*6f20*/  @UP2 UPLOP3.LUT UP0, UPT, UPT, UPT, UP1, 0x80, 0x8 ;  /* 0x000000000008289c */ /* 0x000fec0003f0f010 */
[----:B------:R-:W-:Y:S01]  /*6f30*/  PLOP3.LUT P0, PT, PT, PT, UP0, 0x80, 0x8 ;  /* 0x000000000008781c */ /* 0x000fe20003f0f008 */
[----:B------:R-:W-:Y:S01]  /*6f40*/  @!UPT UIADD3 URZ, UPT, UPT, URZ, URZ, URZ ;  /* 0x000000fffffff290 */ /* 0x000fe2000fffe0ff */
[----:B------:R-:W-:Y:S11]  /*6f50*/  BRA.U !UP1, `(.L_x_86) ;  /* 0x0000000109487547 */ /* 0x000ff6000b800000 */
[----:B------:R-:W1:Y:S01]  /*6f60*/  LDCU.64 UR8, c[0x0][0x358] ;  /* 0x00006b00ff0877ac */ /* 0x000e620008000a00 */
[----:B------:R-:W-:Y:S01]  /*6f70*/  R2UR UR5, R82 ;  /* 0x00000000520572ca */ /* 0x000fe200000e0000 */
[----:B------:R-:W-:Y:S01]  /*6f80*/  IMAD.MOV.U32 R79, RZ, RZ, 0x1 ;  /* 0x00000001ff4f7424 */ /* 0x000fe200078e00ff */
[----:B------:R-:W-:Y:S01]  /*6f90*/  R2UR UR4, R81 ;  /* 0x00000000510472ca */ /* 0x000fe200000e0000 */
[----:B------:R-:W-:Y:S01]  /*6fa0*/  IMAD.MOV.U32 R0, RZ, RZ, 0x1 ;  /* 0x00000001ff007424 */ /* 0x000fe200078e00ff */
[----:B------:R-:W-:Y:S09]  /*6fb0*/  R2UR UR6, R84 ;  /* 0x00000000540672ca */ /* 0x000ff200000e0000 */
[----:B------:R-:W-:Y:S04]  /*6fc0*/  UISETP.NE.U32.AND UP0, UPT, UR5, URZ, UPT ;  /* 0x000000ff0500728c */ /* 0x000fe8000bf05070 */
[----:B------:R-:W-:Y:S06]  /*6fd0*/  UISETP.NE.AND.EX UP0, UPT, UR4, URZ, UPT, UP0 ;  /* 0x000000ff0400728c */ /* 0x000fec000bf05300 */
[----:B------:R-:W-:Y:S05]  /*6fe0*/  PLOP3.LUT P3, PT, PT, PT, UP0, 0x80, 0x8 ;  /* 0x000000000008781c */ /* 0x000fea0003f6f008 */
[----:B------:R-:W2:Y:S01]  /*6ff0*/  @UP0 LDCU.64 UR4, c[0x0][0xa88] ;  /* 0x00015100ff0407ac */ /* 0x000ea20008000a00 */
[----:B------:R-:W-:Y:S07]  /*7000*/  @UP0 UIMAD UR6, UR36, UR6, URZ ;  /* 0x00000006240602a4 */ /* 0x000fee000f8e02ff */
[----:B------:R-:W-:Y:S01]  /*7010*/  @!P3 PRMT R79, R0, 0x7610, R79 ;  /* 0x00007610004fb816 */ /* 0x000fe2000000004f */
[----:B--2---:R-:W-:Y:S06]  /*7020*/  @UP0 UIMAD.WIDE UR4, UR6, 0x4, UR4 ;  /* 0x00000004060408a5 */ /* 0x004fec000f8e0204 */
[----:B------:R-:W-:Y:S02]  /*7030*/  IMAD.U32 R4, RZ, RZ, UR4 ;  /* 0x00000004ff047e24 */ /* 0x000fe4000f8e00ff */
[----:B------:R-:W-:Y:S03]  /*7040*/  IMAD.U32 R5, RZ, RZ, UR5 ;  /* 0x00000005ff057e24 */ /* 0x000fe6000f8e00ff */
[----:B------:R-:W2:Y:S02]  /*7050*/  @!UP0 LDCU UR4, c[0x0][0xa80] ;  /* 0x00015000ff0487ac */ /* 0x000ea40008000800 */
[----:B-1---5:R1:W5:Y:S02]  /*7060*/  @P3 LDG.E R41, desc[UR8][R4.64] ;  /* 0x0000000804293981 */ /* 0x022364000c1e1900 */
[----:B-12---:R-:W-:Y:S02]  /*7070*/  @!P3 IMAD.U32 R41, RZ, RZ, UR4 ;  /* 0x00000004ff29be24 */ /* 0x006fe4000f8e00ff */
.L_x_86:
[----:B------:R-:W-:Y:S05]  /*7080*/  @!P4 BRA `(.L_x_87) ;  /* 0x000000000024c947 */ /* 0x000fea0003800000 */
[----:B----4-:R-:W-:Y:S01]  /*7090*/  ISETP.NE.U32.AND P3, PT, R74, RZ, PT ;  /* 0x000000ff4a00720c */ /* 0x010fe20003f65070 */
[----:B------:R-:W1:Y:S03]  /*70a0*/  LDCU.64 UR4, c[0x0][0x358] ;  /* 0x00006b00ff0477ac */ /* 0x000e660008000a00 */
[----:B------:R-:W-:Y:S11]  /*70b0*/  ISETP.NE.AND.EX P3, PT, R75, RZ, PT, P3 ;  /* 0x000000ff4b00720c */ /* 0x000ff60003f65330 */
[----:B------:R-:W-:Y:S02]  /*70c0*/  @!UPT UIADD3 URZ, UPT, UPT, URZ, URZ, URZ ;  /* 0x000000fffffff290 */ /* 0x000fe4000fffe0ff */
[----:B------:R-:W2:Y:S01]  /*70d0*/  @P3 LDC.64 R4, c[0x0][0xaa8] ;  /* 0x0002aa00ff043b82 */ /* 0x000ea20000000a00 */
[----:B------:R-:W-:Y:S04]  /*70e0*/  @P3 IMAD R0, R76, UR36, RZ ;  /* 0x000000244c003c24 */ /* 0x000fe8000f8e02ff */
[----:B--2---:R-:W-:Y:S05]  /*70f0*/  @P3 IMAD.WIDE R4, R0, 0x4, R4 ;  /* 0x0000000400043825 */ /* 0x004fea00078e0204 */
[----:B-1---5:R1:W5:Y:S02]  /*7100*/  @P3 LDG.E R36, desc[UR4][R4.64] ;  /* 0x0000000404243981 */ /* 0x022364000c1e1900 */
[----:B-1----:R-:W2:Y:S02]  /*7110*/  @!P3 LDC R36, c[0x0][0xaa0] ;  /* 0x0002a800ff24bb82 */ /* 0x002ea40000000800 */
.L_x_87:
[----:B-----5:R-:W-:Y:S01]  /*7120*/  FSETP.NEU.AND P3, PT, R41, RZ, PT ;  /* 0x000000ff2900720b */ /* 0x020fe20003f6d000 */
[----:B------:R-:W-:Y:S01]  /*7130*/  ULOP3.LUT UR4, UR56, 0x1, URZ, 0x3c, !UPT ;  /* 0x0000000138047892 */ /* 0x000fe2000f8e3cff */
[----:B------:R-:W-:Y:S01]  /*7140*/  SEL R6, RZ, 0xffffffff, P2 ;  /* 0xffffffffff067807 */ /* 0x000fe20001000000 */
[----:B------:R-:W-:Y:S01]  /*7150*/  IMAD.U32 R104, RZ, RZ, UR52 ;  /* 0x00000034ff687e24 */ /* 0x000fe2000f8e00ff */
[C---:B------:R-:W-:Y:S01]  /*7160*/  @P1 LOP3.LUT P2, RZ, R79.reuse, 0xff, RZ, 0xc0, !PT ;  /* 0x000000ff4fff1812 */ /* 0x040fe2000784c0ff */
[----:B------:R-:W-:Y:S01]  /*7170*/  IMAD.SHL.U32 R99, R90, 0x4, RZ ;  /* 0x000000045a637824 */ /* 0x000fe200078e00ff */
[----:B------:R-:W-:Y:S01]  /*7180*/  @P1 SEL R5, RZ, 0xffffffff, P3 ;  /* 0xffffffffff051807 */ /* 0x000fe20001800000 */
[----:B------:R-:W-:Y:S01]  /*7190*/  IMAD.U32 R102, RZ, RZ, UR4 ;  /* 0x00000004ff667e24 */ /* 0x000fe2000f8e00ff */
[----:B------:R-:W-:Y:S01]  /*71a0*/  LOP3.LUT P4, R87, R79, 0xff, RZ, 0xc0, !PT ;  /* 0x000000ff4f577812 */ /* 0x000fe2000788c0ff */
[----:B------:R-:W-:Y:S01]  /*71b0*/  IMAD.SHL.U32 R104, R104, 0x4000, RZ ;  /* 0x0000400068687824 */ /* 0x000fe200078e00ff */
[----:B------:R-:W-:Y:S01]  /*71c0*/  @P0 SEL R5, R6, R5, !P2 ;  /* 0x0000000506050207 */ /* 0x000fe20005000000 */
[----:B------:R-:W-:Y:S01]  /*71d0*/  IMAD.U32 R3, RZ, RZ, UR37 ;  /* 0x00000025ff037e24 */ /* 0x000fe2000f8e00ff */
[----:B------:R-:W-:Y:S01]  /*71e0*/  PLOP3.LUT P0, PT, PT, PT, UP1, 0x80, 0x8 ;  /* 0x000000000008781c */ /* 0x000fe20003f0f018 */
[----:B------:R-:W-:Y:S01]  /*71f0*/  IMAD.IADD R107, R91, 0x1, R104 ;  /* 0x000000015b6b7824 */ /* 0x000fe200078e0268 */
[----:B------:R-:W-:Y:S01]  /*7200*/  @P1 LOP3.LUT R5, R5, 0x1, RZ, 0xc0, !PT ;  /* 0x0000000105051812 */ /* 0x000fe200078ec0ff */
[----:B------:R-:W-:Y:S01]  /*7210*/  IMAD.SHL.U32 R98, R92, 0x4, RZ ;  /* 0x000000045c627824 */ /* 0x000fe200078e00ff */
[----:B------:R-:W-:Y:S01]  /*7220*/  BSSY B1, `(.L_x_88) ;  /* 0x000006a000017945 */ /* 0x000fe20003800000 */
[----:B------:R-:W-:Y:S01]  /*7230*/  IMAD.IADD R105, R107, 0x1, R99 ;  /* 0x000000016b697824 */ /* 0x000fe200078e0263 */
[----:B------:R-:W-:Y:S01]  /*7240*/  ISETP.NE.U32.OR P5, PT, R5, 0x1, !P1 ;  /* 0x000000010500780c */ /* 0x000fe20004fa5470 */
[----:B------:R-:W-:Y:S01]  /*7250*/  IMAD.U32 R5, RZ, RZ, UR52 ;  /* 0x00000034ff057e24 */ /* 0x000fe2000f8e00ff */
[----:B------:R-:W-:Y:S01]  /*7260*/  CS2R R70, SRZ ;  /* 0x0000000000467805 */ /* 0x000fe2000001ff00 */
[----:B------:R-:W-:Y:S01]  /*7270*/  IMAD.MOV.U32 R101, RZ, RZ, 0x1 ;  /* 0x00000001ff657424 */ /* 0x000fe200078e00ff */
[----:B------:R-:W-:Y:S01]  /*7280*/  P2R R97, PR, RZ, 0x20 ;  /* 0x00000020ff617803 */ /* 0x000fe20000000000 */
[----:B------:R-:W-:Y:S01]  /*7290*/  IMAD.MOV.U32 R72, RZ, RZ, RZ ;  /* 0x000000ffff487224 */ /* 0x000fe200078e00ff */
[----:B------:R-:W-:Y:S01]  /*72a0*/  LEA R4, R5, UR47, 0x3 ;  /* 0x0000002f05047c11 */ /* 0x000fe2000f8e18ff */
[----:B------:R-:W-:Y:S01]  /*72b0*/  IMAD.U32 R5, RZ, RZ, UR37 ;  /* 0x00000025ff057e24 */ /* 0x000fe2000f8e00ff */
[----:B------:R-:W-:Y:S02]  /*72c0*/  CS2R R68, SRZ ;  /* 0x0000000000447805 */ /* 0x000fe4000001ff00 */
[----:B------:R-:W-:Y:S02]  /*72d0*/  CS2R R66, SRZ ;  /* 0x0000000000427805 */ /* 0x000fe4000001ff00 */
[----:B------:R-:W-:Y:S02]  /*72e0*/  CS2R R64, SRZ ;  /* 0x0000000000407805 */ /* 0x000fe4000001ff00 */
[----:B------:R-:W-:Y:S02]  /*72f0*/  CS2R R62, SRZ ;  /* 0x00000000003e7805 */ /* 0x000fe4000001ff00 */
[----:B------:R-:W-:Y:S02]  /*7300*/  SHF.L.U32 R0, R5, 0x1f, RZ ;  /* 0x0000001f05007819 */ /* 0x000fe400000006ff */
[----:B------:R-:W-:Y:S02]  /*7310*/  CS2R R60, SRZ ;  /* 0x00000000003c7805 */ /* 0x000fe4000001ff00 */
[----:B------:R-:W-:Y:S02]  /*7320*/  @P5 SHF.L.U32 R7, R102, 0x1f, RZ ;  /* 0x0000001f66075819 */ /* 0x000fe400000006ff */
[----:B------:R-:W-:Y:S02]  /*7330*/  CS2R R58, SRZ ;  /* 0x00000000003a7805 */ /* 0x000fe4000001ff00 */
[----:B------:R-:W-:Y:S02]  /*7340*/  SEL R5, RZ, 0xffffffff, P3 ;  /* 0xffffffffff057807 */ /* 0x000fe40001800000 */
[----:B------:R-:W-:Y:S01]  /*7350*/  CS2R R56, SRZ ;  /* 0x0000000000387805 */ /* 0x000fe2000001ff00 */
[----:B------:R-:W1:Y:S01]  /*7360*/  @P5 SYNCS.PHASECHK.TRANS64.TRYWAIT P2, [R4+URZ+0x40], R7 ;  /* 0x00004007040055a7 */ /* 0x000e6200080411ff */
[----:B------:R-:W-:Y:S02]  /*7370*/  CS2R R54, SRZ ;  /* 0x0000000000367805 */ /* 0x000fe4000001ff00 */
[----:B------:R-:W-:Y:S02]  /*7380*/  @P0 SEL R5, R6, R5, !P4 ;  /* 0x0000000506050207 */ /* 0x000fe40006000000 */
[----:B------:R-:W-:Y:S02]  /*7390*/  CS2R R52, SRZ ;  /* 0x0000000000347805 */ /* 0x000fe4000001ff00 */
[----:B------:R-:W-:Y:S02]  /*73a0*/  ISETP.NE.AND P0, PT, RZ, UR37, PT ;  /* 0x00000025ff007c0c */ /* 0x000fe4000bf05270 */
[----:B------:R-:W-:Y:S02]  /*73b0*/  CS2R R50, SRZ ;  /* 0x0000000000327805 */ /* 0x000fe4000001ff00 */
[----:B------:R-:W-:Y:S02]  /*73c0*/  LOP3.LUT R5, R5, 0x1, RZ, 0xc0, !PT ;  /* 0x0000000105057812 */ /* 0x000fe400078ec0ff */
[----:B------:R-:W-:Y:S02]  /*73d0*/  CS2R R48, SRZ ;  /* 0x0000000000307805 */ /* 0x000fe4000001ff00 */
[----:B------:R-:W-:Y:S02]  /*73e0*/  CS2R R46, SRZ ;  /* 0x00000000002e7805 */ /* 0x000fe4000001ff00 */
[----:B------:R-:W-:Y:S02]  /*73f0*/  CS2R R44, SRZ ;  /* 0x00000000002c7805 */ /* 0x000fe4000001ff00 */
[----:B------:R-:W-:Y:S02]  /*7400*/  ISETP.NE.U32.AND P3, PT, R5, 0x1, PT ;  /* 0x000000010500780c */ /* 0x000fe40003f65070 */
[----:B------:R-:W-:Y:S01]  /*7410*/  CS2R R42, SRZ ;  /* 0x00000000002a7805 */ /* 0x000fe2000001ff00 */
[----:B------:R-:W-:Y:S01]  /*7420*/  IMAD.MOV.U32 R40, RZ, RZ, RZ ;  /* 0x000000ffff287224 */ /* 0x000fe200078e00ff */
[----:B------:R-:W-:Y:S01]  /*7430*/  SEL R38, RZ, 0xe0, P0 ;  /* 0x000000e0ff267807 */ /* 0x000fe20000000000 */
[----:B------:R-:W-:Y:S01]  /*7440*/  IMAD.U32 R100, RZ, RZ, UR52 ;  /* 0x00000034ff647e24 */ /* 0x000fe2000f8e00ff */
[----:B------:R-:W-:Y:S01]  /*7450*/  P2R R103, PR, RZ, 0x8 ;  /* 0x00000008ff677803 */ /* 0x000fe20000000000 */
[----:B------:R3:W2:Y:S01]  /*7460*/  SYNCS.PHASECHK.TRANS64.TRYWAIT P1, [UR47+0xa0], R0 ;  /* 0x0000a000ff0075a7 */ /* 0x0006a2000802112f */
[----:B------:R-:W-:Y:S02]  /*7470*/  IMAD R37, R3, 0xe0, R2 ;  /* 0x000000e003257824 */ /* 0x000fe400078e0202 */
[----:B------:R-:W-:Y:S02]  /*7480*/  IMAD.IADD R108, R107, 0x1, R98 ;  /* 0x000000016b6c7824 */ /* 0x000fe400078e0262 */
[----:B------:R-:W-:Y:S01]  /*7490*/  IMAD.IADD R106, R98, 0x1, R105 ;  /* 0x00000001626a7824 */ /* 0x000fe200078e0269 */
[----:B-1----:R-:W-:Y:S01]  /*74a0*/  @P5 SEL R101, RZ, 0x1, !P2 ;  /* 0x00000001ff655807 */ /* 0x002fe20005000000 */
[----:B---3--:R-:W-:Y:S06]  /*74b0*/  @!P5 BRA `(.L_x_89) ;  /* 0x000000040000d947 */ /* 0x008fec0003800000 */
[----:B------:R-:W-:Y:S01]  /*74c0*/  HFMA2 R42, -RZ, RZ, 0, 0 ;  /* 0x00000000ff2a7431 */ /* 0x000fe200000001ff */
[----:B------:R-:W-:Y:S01]  /*74d0*/  ISETP.NE.AND P0, PT, R101, RZ, PT ;  /* 0x000000ff6500720c */ /* 0x000fe20003f05270 */
[----:B------:R-:W-:Y:S01]  /*74e0*/  IMAD.MOV.U32 R40, RZ, RZ, RZ ;  /* 0x000000ffff287224 */ /* 0x000fe200078e00ff */
[----:B------:R-:W-:Y:S11]  /*74f0*/  BSSY B0, `(.L_x_90) ;  /* 0x0000005000007945 */ /* 0x000ff60003800000 */
[----:B------:R-:W-:Y:S05]  /*7500*/  @P0 BRA `(.L_x_91) ;  /* 0x00000000000c0947 */ /* 0x000fea0003800000 */
[----:B------:R-:W-:Y:S04]  /*7510*/  SHF.L.U32 R3, R102, 0x1f, RZ ;  /* 0x0000001f66037819 */ /* 0x000fe800000006ff */
[----:B------:R-:W1:Y:S02]  /*7520*/  SYNCS.PHASECHK.TRANS64.TRYWAIT P0, [R4+URZ+0x40], R3 ;  /* 0x00004003040075a7 */ /* 0x000e6400080011ff */
[----:B-1----:R-:W-:Y:S05]  /*7530*/  @!P0 BRA `(.L_x_92) ;  /* 0x0000008400888947 */ /* 0x002fea0003800000 */
.L_x_91:
[----:B------:R-:W-:Y:S05]  /*7540*/  BSYNC B0 ;  /* 0x0000000000007941 */ /* 0x000fea0003800000 */
.L_x_90:
[----:B------:R-:W-:Y:S01]  /*7550*/  ISETP.NE.AND P0, PT, R103, RZ, PT ;  /* 0x000000ff6700720c */ /* 0x000fe20003f05270 */
[----:B------:R-:W-:Y:S01]  /*7560*/  IMAD.MOV.U32 R43, RZ, RZ, RZ ;  /* 0x000000ffff2b7224 */ /* 0x000fe200078e00ff */
[----:B------:R-:W-:Y:S02]  /*7570*/  CS2R R44, SRZ ;  /* 0x00000000002c7805 */ /* 0x000fe4000001ff00 */
        /* <DEDUP_REMOVED lines=9> */
[----:B------:R-:W-:Y:S01]  /*7610*/  CS2R R64, SRZ ;  /* 0x0000000000407805 */ /* 0x000fe2000001ff00 */
[----:B------:R3:W1:Y:S01]  /*7620*/  @P0 LDS R40, [R107] ;  /* 0x000000006b280984 */ /* 0x0006620000000800 */
[----:B------:R-:W-:Y:S02]  /*7630*/  CS2R R66, SRZ ;  /* 0x0000000000427805 */ /* 0x000fe4000001ff00 */
[----:B------:R-:W-:Y:S02]  /*7640*/  CS2R R68, SRZ ;  /* 0x0000000000447805 */ /* 0x000fe4000001ff00 */
[----:B------:R-:W-:Y:S01]  /*7650*/  CS2R R70, SRZ ;  /* 0x0000000000467805 */ /* 0x000fe2000001ff00 */
[----:B------:R3:W1:Y:S01]  /*7660*/  @P0 LDS R42, [R108] ;  /* 0x000000006c2a0984 */ /* 0x0006620000000800 */
[----:B------:R-:W-:Y:S01]  /*7670*/  IMAD.MOV.U32 R72, RZ, RZ, RZ ;  /* 0x000000ffff487224 */ /* 0x000fe200078e00ff */
[----:B------:R-:W-:Y:S02]  /*7680*/  UIADD3 UR4, UPT, UPT, UR52, 0x1, URZ ;  /* 0x0000000134047890 */ /* 0x000fe4000fffe0ff */
[----:B------:R3:W1:Y:S02]  /*7690*/  @P0 LDS R43, [R105] ;  /* 0x00000000692b0984 */ /* 0x0006640000000800 */
[----:B------:R-:W-:Y:S02]  /*76a0*/  UISETP.NE.AND UP0, UPT, UR4, 0x3, UPT ;  /* 0x000000030400788c */ /* 0x000fe4000bf05270 */
[----:B------:R3:W1:Y:S02]  /*76b0*/  @P0 LDS R44, [R106] ;  /* 0x000000006a2c0984 */ /* 0x0006640000000800 */
[----:B------:R-:W-:Y:S02]  /*76c0*/  USEL UR5, URZ, 0x1, UP0 ;  /* 0x00000001ff057887 */ /* 0x000fe40008000000 */
[----:B------:R3:W1:Y:S01]  /*76d0*/  @P0 LDS R45, [R107+0x200] ;  /* 0x000200006b2d0984 */ /* 0x0006620000000800 */
[----:B------:R-:W-:Y:S03]  /*76e0*/  USEL UR4, UR4, URZ, UP0 ;  /* 0x000000ff04047287 */ /* 0x000fe60008000000 */
[----:B------:R3:W1:Y:S01]  /*76f0*/  @P0 LDS R46, [R108+0x200] ;  /* 0x000200006c2e0984 */ /* 0x0006620000000800 */
[----:B------:R-:W-:Y:S02]  /*7700*/  LOP3.LUT R102, R102, UR5, RZ, 0x3c, !PT ;  /* 0x0000000566667c12 */ /* 0x000fe4000f8e3cff */
[----:B------:R-:W-:Y:S01]  /*7710*/  IMAD.U32 R100, RZ, RZ, UR4 ;  /* 0x00000004ff647e24 */ /* 0x000fe2000f8e00ff */
[----:B------:R3:W1:Y:S04]  /*7720*/  @P0 LDS R47, [R105+0x200] ;  /* 0x00020000692f0984 */ /* 0x0006680000000800 */
        /* <DEDUP_REMOVED lines=24> */
[----:B------:R3:W1:Y:S02]  /*78b0*/  @P0 LDS R72, [R106+0xe00] ;  /* 0x000e00006a480984 */ /* 0x0006640000000800 */
.L_x_89:
[----:B------:R-:W-:Y:S05]  /*78c0*/  BSYNC B1 ;  /* 0x0000000000017941 */ /* 0x000fea0003800000 */
.L_x_88:
[----:B------:R-:W-:Y:S05]  /*78d0*/  IMAD.IADD R39, R37, 0x1, R38 ;  /* 0x0000000125277824 */ /* 0x000fea00078e0226 */
[----:B-1----:R-:W-:Y:S04]  /*78e0*/  SHF.R.U32.HI R3, RZ, 0x15, R39 ;  /* 0x00000015ff037819 */ /* 0x002fe80000011627 */
[----:B------:R-:W-:Y:S01]  /*78f0*/  LOP3.LUT P0, RZ, R3, 0x3, R80, 0x48, !PT ;  /* 0x0000000303ff7812 */ /* 0x000fe20007804850 */
[----:B------:R-:W-:Y:S01]  /*7900*/  @!UPT UIADD3 URZ, UPT, UPT, URZ, URZ, URZ ;  /* 0x000000fffffff290 */ /* 0x000fe2000fffe0ff */
[----:B--2---:R-:W-:Y:S11]  /*7910*/  @P1 BRA `(.L_x_93) ;  /* 0x0000000000081947 */ /* 0x004ff60003800000 */
[----:B------:R-:W1:Y:S02]  /*7920*/  SYNCS.PHASECHK.TRANS64.TRYWAIT P1, [UR47+0xa0], R0 ;  /* 0x0000a000ff0075a7 */ /* 0x000e64000802112f */
[----:B-1----:R-:W-:Y:S05]  /*7930*/  @!P1 BRA `(.L_x_94) ;  /* 0x00000080009c9947 */ /* 0x002fea0003800000 */
.L_x_93:
[----:B------:R-:W-:Y:S05]  /*7940*/  @!P0 BRA `(.L_x_95) ;  /* 0x0000000000408947 */ /* 0x000fea0003800000 */
[----:B------:R-:W2:Y:S01]  /*7950*/  LDCU.64 UR8, c[0x4][0x70] ;  /* 0x01000e00ff0877ac */ /* 0x000ea20008000a00 */
[----:B------:R-:W-:Y:S01]  /*7960*/  MOV R15, 0x0 ;  /* 0x00000000000f7802 */ /* 0x000fe20000000f00 */
[----:B------:R-:W-:Y:S02]  /*7970*/  HFMA2 R12, -RZ, RZ, 0, 5.9604644775390625e-08 ;  /* 0x00000001ff0c7431 */ /* 0x000fe400000001ff */
[----:B------:R-:W-:Y:S02]  /*7980*/  IMAD.MOV.U32 R8, RZ, RZ, 0x192 ;  /* 0x00000192ff087424 */ /* 0x000fe400078e00ff */
[----:B------:R-:W-:Y:S01]  /*7990*/  IMAD.MOV.U32 R13, RZ, RZ, RZ ;  /* 0x000000ffff0d7224 */ /* 0x000fe200078e00ff */
[----:B------:R-:W5:Y:S01]  /*79a0*/  LDCU.64 UR6, c[0x4][0x78] ;  /* 0x01000f00ff0677ac */ /* 0x000f620008000a00 */
[----:B------:R-:W1:Y:S01]  /*79b0*/  LDC.64 R14, c[0x4][R15] ;  /* 0x010000000f0e7b82 */ /* 0x000e620000000a00 */
[----:B------:R-:W3:Y:S01]  /*79c0*/  LDCU.64 UR4, c[0x4][0x10] ;  /* 0x01000200ff0477ac */ /* 0x000ee20008000a00 */
[----:B--2---:R-:W-:Y:S01]  /*79d0*/  MOV R5, UR9 ;  /* 0x0000000900057c02 */ /* 0x004fe20008000f00 */
[----:B------:R-:W-:Y:S01]  /*79e0*/  IMAD.U32 R4, RZ, RZ, UR8 ;  /* 0x00000008ff047e24 */ /* 0x000fe2000f8e00ff */
[----:B-----5:R-:W-:Y:S01]  /*79f0*/  MOV R7, UR7 ;  /* 0x0000000700077c02 */ /* 0x020fe20008000f00 */
[----:B------:R-:W-:Y:S01]  /*7a00*/  IMAD.U32 R6, RZ, RZ, UR6 ;  /* 0x00000006ff067e24 */ /* 0x000fe2000f8e00ff */
[----:B---3--:R-:W-:Y:S01]  /*7a10*/  MOV R11, UR5 ;  /* 0x00000005000b7c02 */ /* 0x008fe20008000f00 */
[----:B------:R-:W-:Y:S02]  /*7a20*/  IMAD.U32 R10, RZ, RZ, UR4 ;  /* 0x00000004ff0a7e24 */ /* 0x000fe4000f8e00ff */
[----:B------:R-:W-:Y:S07]  /*7a30*/  LEPC R20, `(.L_x_95) ;  /* 0x000000001014794e */ /* 0x000fee0000000000 */
[----:B-1--4-:R-:W-:Y:S05]  /*7a40*/  CALL.ABS.NOINC R14 ;  /* 0x000000000e007343 */ /* 0x012fea0003c00000 */
.L_x_95:
[----:B------:R-:W-:Y:S05]  /*7a50*/  WARPSYNC.ALL ;  /* 0x0000000000007948 */ /* 0x000fea0003800000 */
[----:B------:R-:W-:Y:S01]  /*7a60*/  R2UR UR4, R39 ;  /* 0x00000000270472ca */ /* 0x000fe200000e0000 */
[----:B------:R-:W-:Y:S01]  /*7a70*/  BSSY.RECONVERGENT B0, `(.L_x_96) ;  /* 0x0000088000007945 */ /* 0x000fe20003800200 */
[----:B------:R-:W-:Y:S11]  /*7a80*/  ISETP.NE.AND P0, PT, R93, RZ, PT ;  /* 0x000000ff5d00720c */ /* 0x000ff60003f05270 */
[----:B------:R-:W2:Y:S01]  /*7a90*/  LDTM.x32 R4, tmem[UR4] ;  /* 0x00000004000479ee */ /* 0x000ea200082c0000 */
[----:B------:R-:W-:Y:S01]  /*7aa0*/  UIADD3 UR4, UPT, UPT, UR47, 0xa8, URZ ;  /* 0x000000a82f047890 */ /* 0x000fe2000fffe0ff */
[----:B------:R-:W-:Y:S03]  /*7ab0*/  NOP ;  /* 0x0000000000007918 */ /* 0x000fe60000000000 */
[----:B------:R-:W-:Y:S09]  /*7ac0*/  UPRMT UR4, UR40, 0x654, UR4 ;  /* 0x0000065428047896 */ /* 0x000ff20008000004 */
[----:B--2---:R-:W-:Y:S01]  /*7ad0*/  SYNCS.ARRIVE.TRANS64.RED.A1T0 RZ, [UR4], RZ ;  /* 0x000000ffffff79a7 */ /* 0x004fe20008100404 */
[C---:B------:R-:W-:Y:S01]  /*7ae0*/  FMUL R4, R36.reuse, R4 ;  /* 0x0000000424047220 */ /* 0x040fe20000400000 */
[C---:B------:R-:W-:Y:S01]  /*7af0*/  FMUL R5, R36.reuse, R5 ;  /* 0x0000000524057220 */ /* 0x040fe20000400000 */
[C---:B------:R-:W-:Y:S01]  /*7b00*/  FMUL R6, R36.reuse, R6 ;  /* 0x0000000624067220 */ /* 0x040fe20000400000 */
[C---:B------:R-:W-:Y:S01]  /*7b10*/  FMUL R7, R36.reuse, R7 ;  /* 0x0000000724077220 */ /* 0x040fe20000400000 */
[C---:B------:R-:W-:Y:S01]  /*7b20*/  FFMA R4, R41.reuse, R40, R4 ;  /* 0x0000002829047223 */ /* 0x040fe20000000004 */
[C---:B------:R-:W-:Y:S01]  /*7b30*/  FFMA R5, R41.reuse, R42, R5 ;  /* 0x0000002a29057223 */ /* 0x040fe20000000005 */
[C---:B------:R-:W-:Y:S01]  /*7b40*/  FFMA R6, R41.reuse, R43, R6 ;  /* 0x0000002b29067223 */ /* 0x040fe20000000006 */
[C---:B------:R-:W-:Y:S01]  /*7b50*/  FFMA R7, R41.reuse, R44, R7 ;  /* 0x0000002c29077223 */ /* 0x040fe20000000007 */
[C---:B------:R-:W-:Y:S01]  /*7b60*/  FMUL R8, R36.reuse, R8 ;  /* 0x0000000824087220 */ /* 0x040fe20000400000 */
[----:B------:R2:W-:Y:S01]  /*7b70*/  STS [R107], R4 ;  /* 0x000000046b007388 */ /* 0x0005e20000000800 */
[C---:B------:R-:W-:Y:S01]  /*7b80*/  FMUL R9, R36.reuse, R9 ;  /* 0x0000000924097220 */ /* 0x040fe20000400000 */
[C---:B------:R-:W-:Y:S01]  /*7b90*/  FMUL R10, R36.reuse, R10 ;  /* 0x0000000a240a7220 */ /* 0x040fe20000400000 */
[C---:B------:R-:W-:Y:S01]  /*7ba0*/  FFMA R8, R41.reuse, R45, R8 ;  /* 0x0000002d29087223 */ /* 0x040fe20000000008 */
[----:B------:R2:W-:Y:S01]  /*7bb0*/  STS [R108], R5 ;  /* 0x000000056c007388 */ /* 0x0005e20000000800 */
        /* <DEDUP_REMOVED lines=11> */
[----:B------:R2:W-:Y:S01]  /*7c70*/  STS [R107+0x200], R8 ;  /* 0x000200086b007388 */ /* 0x0005e20000000800 */
[C---:B------:R-:W-:Y:S01]  /*7c80*/  FMUL R15, R36.reuse, R15 ;  /* 0x0000000f240f7220 */ /* 0x040fe20000400000 */
[C---:B------:R-:W-:Y:S01]  /*7c90*/  FMUL R16, R36.reuse, R16 ;  /* 0x0000001024107220 */ /* 0x040fe20000400000 */
[C---:B------:R-:W-:Y:S01]  /*7ca0*/  FFMA R14, R41.reuse, R51, R14 ;  /* 0x00000033290e7223 */ /* 0x040fe2000000000e */
[----:B------:R2:W-:Y:S01]  /*7cb0*/  STS [R108+0x200], R9 ;  /* 0x000200096c007388 */ /* 0x0005e20000000800 */
        /* <DEDUP_REMOVED lines=50> */
[----:B------:R-:W-:Y:S01]  /*7fe0*/  FMUL R35, R36, R35 ;  /* 0x0000002324237220 */ /* 0x000fe20000400000 */
[----:B------:R2:W-:Y:S03]  /*7ff0*/  STS [R105+0x800], R22 ;  /* 0x0008001669007388 */ /* 0x0005e60000000800 */
[----:B------:R-:W-:Y:S01]  /*8000*/  FFMA R35, R41, R72, R35 ;  /* 0x0000004829237223 */ /* 0x000fe20000000023 */
[----:B------:R2:W-:Y:S04]  /*8010*/  STS [R106+0x800], R23 ;  /* 0x000800176a007388 */ /* 0x0005e80000000800 */
        /* <DEDUP_REMOVED lines=11> */
[----:B------:R2:W-:Y:S01]  /*80d0*/  STS [R106+0xe00], R35 ;  /* 0x000e00236a007388 */ /* 0x0005e20000000800 */
[----:B------:R-:W-:Y:S01]  /*80e0*/  @!PT LDS RZ, [RZ] ;  /* 0x00000000fffff984 */ /* 0x000fe20000000800 */
[----:B------:R-:W-:Y:S01]  /*80f0*/  @!PT LDS RZ, [RZ] ;  /* 0x00000000fffff984 */ /* 0x000fe20000000800 */
[----:B------:R-:W-:Y:S01]  /*8100*/  @!PT LDS RZ, [RZ] ;  /* 0x00000000fffff984 */ /* 0x000fe20000000800 */
[----:B------:R-:W-:Y:S01]  /*8110*/  @!PT LDS RZ, [RZ] ;  /* 0x00000000fffff984 */ /* 0x000fe20000000800 */
[----:B------:R5:W-:Y:S06]  /*8120*/  MEMBAR.ALL.CTA ;  /* 0x0000000000007992 */ /* 0x000bec0000008000 */
[----:B-----5:R-:W5:Y:S02]  /*8130*/  FENCE.VIEW.ASYNC.S ;  /* 0x00000000000073c6 */ /* 0x020f640000000000 */
[----:B-----5:R-:W-:Y:S06]  /*8140*/  BAR.SYNC.DEFER_BLOCKING 0x1, 0x80 ;  /* 0x0042000000007b1d */ /* 0x020fec0000010000 */
[----:B------:R-:W-:Y:S05]  /*8150*/  @P0 BRA `(.L_x_97) ;  /* 0x0000000000640947 */ /* 0x000fea0003800000 */
[----:B------:R-:W-:Y:S01]  /*8160*/  R2UR UR6, R104 ;  /* 0x00000000680672ca */ /* 0x000fe200000e0000 */
[----:B------:R-:W-:Y:S01]  /*8170*/  UIADD3 UR4, UP0, UPT, UR58, 0x880, URZ ;  /* 0x000008803a047890 */ /* 0x000fe2000ff1e0ff */
[----:B------:R-:W-:Y:S01]  /*8180*/  R2UR UR7, R38 ;  /* 0x00000000260772ca */ /* 0x000fe200000e0000 */
[----:B------:R-:W-:Y:S01]  /*8190*/  UMOV UR51, UR36 ;  /* 0x0000002400337c82 */ /* 0x000fe20008000000 */
[----:B------:R-:W-:Y:S02]  /*81a0*/  UIADD3 UR17, UPT, UPT, UR49, 0x20, URZ ;  /* 0x0000002031117890 */ /* 0x000fe4000fffe0ff */
[----:B------:R-:W-:Y:S01]  /*81b0*/  UIADD3.X UR5, UPT, UPT, URZ, UR59, URZ, UP0, !UPT ;  /* 0x0000003bff057290 */ /* 0x000fe200087fe4ff */
[----:B------:R-:W-:Y:S01]  /*81c0*/  UMOV UR19, UR36 ;  /* 0x0000002400137c82 */ /* 0x000fe20008000000 */
[----:B------:R-:W-:Y:S01]  /*81d0*/  UIADD3 UR13, UPT, UPT, UR49, 0x40, URZ ;  /* 0x00000040310d7890 */ /* 0x000fe2000fffe0ff */
[----:B------:R-:W-:Y:S01]  /*81e0*/  UMOV UR15, UR36 ;  /* 0x00000024000f7c82 */ /* 0x000fe20008000000 */
[----:B------:R-:W-:Y:S03]  /*81f0*/  UIADD3 UR9, UPT, UPT, UR49, 0x60, URZ ;  /* 0x0000006031097890 */ /* 0x000fe6000fffe0ff */
[----:B------:R-:W-:Y:S02]  /*8200*/  UIADD3 UR6, UPT, UPT, UR47, UR6, URZ ;  /* 0x000000062f067290 */ /* 0x000fe4000fffe0ff */
[----:B------:R-:W-:Y:S02]  /*8210*/  UIADD3 UR50, UPT, UPT, UR54, UR7, URZ ;  /* 0x0000000736327290 */ /* 0x000fe4000fffe0ff */
[----:B------:R-:W-:Y:S02]  /*8220*/  UIADD3 UR48, UPT, UPT, UR6, 0x200, URZ ;  /* 0x0000020006307890 */ /* 0x000fe4000fffe0ff */
[----:B------:R-:W-:Y:S02]  /*8230*/  UIADD3 UR16, UPT, UPT, UR6, 0x1200, URZ ;  /* 0x0000120006107890 */ /* 0x000fe4000fffe0ff */
[----:B------:R-:W-:Y:S01]  /*8240*/  UIADD3 UR12, UPT, UPT, UR6, 0x2200, URZ ;  /* 0x00002200060c7890 */ /* 0x000fe2000fffe0ff */
[----:B------:R-:W-:Y:S01]  /*8250*/  UMOV UR18, UR50 ;  /* 0x0000003200127c82 */ /* 0x000fe20008000000 */
[----:B------:R-:W-:Y:S01]  /*8260*/  UMOV UR14, UR50 ;  /* 0x00000032000e7c82 */ /* 0x000fe20008000000 */
[----:B------:R-:W-:Y:S02]  /*8270*/  UIADD3 UR8, UPT, UPT, UR6, 0x3200, URZ ;  /* 0x0000320006087890 */ /* 0x000fe4000fffe0ff */
[----:B------:R1:W-:Y:S01]  /*8280*/  UTMASTG.3D [UR48], [UR4] ;  /* 0x00000030040073b5 */ /* 0x0003e20008010000 */
[----:B------:R-:W-:Y:S01]  /*8290*/  UMOV UR11, UR36 ;  /* 0x00000024000b7c82 */ /* 0x000fe20008000000 */
[----:B------:R-:W-:Y:S01]  /*82a0*/  UMOV UR10, UR50 ;  /* 0x00000032000a7c82 */ /* 0x000fe20008000000 */
[----:B------:R1:W-:Y:S01]  /*82b0*/  UTMASTG.3D [UR16], [UR4] ;  /* 0x00000010040073b5 */ /* 0x0003e20008010000 */
[----:B------:R1:W-:Y:S03]  /*82c0*/  UTMASTG.3D [UR12], [UR4] ;  /* 0x0000000c040073b5 */ /* 0x0003e60008010000 */
[----:B------:R1:W-:Y:S02]  /*82d0*/  UTMASTG.3D [UR8], [UR4] ;  /* 0x00000008040073b5 */ /* 0x0003e40008010000 */
[----:B-1----:R0:W-:Y:S02]  /*82e0*/  UTMACMDFLUSH ;  /* 0x00000000000079b7 */ /* 0x0021e40000000000 */
.L_x_97:
[----:B------:R-:W-:Y:S05]  /*82f0*/  BSYNC.RECONVERGENT B0 ;  /* 0x0000000000007941 */ /* 0x000fea0003800200 */
.L_x_96:
[----:B------:R-:W-:Y:S01]  /*8300*/  UIADD3 UR48, UPT, UPT, UR52, 0x1, URZ ;  /* 0x0000000134307890 */ /* 0x000fe2000fffe0ff */
[----:B------:R-:W-:Y:S03]  /*8310*/  BSSY.RECONVERGENT B0, `(.L_x_98) ;  /* 0x0000005000007945 */ /* 0x000fe60003800200 */
[----:B------:R-:W-:Y:S04]  /*8320*/  UISETP.NE.AND UP0, UPT, UR48, 0x3, UPT ;  /* 0x000000033000788c */ /* 0x000fe8000bf05270 */
[----:B------:R-:W-:Y:S01]  /*8330*/  USEL UR46, UR48, URZ, UP0 ;  /* 0x000000ff302e7287 */ /* 0x000fe20008000000 */
[----:B------:R-:W-:Y:S11]  /*8340*/  @P0 BRA `(.L_x_99) ;  /* 0x0000000000040947 */ /* 0x000ff60003800000 */
[----:B------:R-:W-:Y:S04]  /*8350*/  DEPBAR.LE SB0, 0x1 ;  /* 0x000080400000791a */ /* 0x000fe80000000000 */
.L_x_99:
[----:B------:R-:W-:Y:S05]  /*8360*/  BSYNC.RECONVERGENT B0 ;  /* 0x0000000000007941 */ /* 0x000fea0003800200 */
.L_x_98:
[----:B------:R-:W-:Y:S01]  /*8370*/  BAR.SYNC.DEFER_BLOCKING 0x1, 0x80 ;  /* 0x0042000000007b1d */ /* 0x000fe20000010000 */
[----:B------:R-:W-:Y:S01]  /*8380*/  ISETP.NE.AND P1, PT, R97, RZ, PT ;  /* 0x000000ff6100720c */ /* 0x000fe20003f25270 */
[----:B------:R-:W-:Y:S01]  /*8390*/  UISETP.NE.AND UP0, UPT, UR55, URZ, UPT ;  /* 0x000000ff3700728c */ /* 0x000fe2000bf05270 */
[----:B--2---:R-:W-:Y:S11]  /*83a0*/  LEA R5, R100, UR47, 0x3 ;  /* 0x0000002f64057c11 */ /* 0x004ff6000f8e18ff */
[----:B------:R-:W-:Y:S01]  /*83b0*/  @P1 SHF.L.U32 R4, R102, 0x1f, RZ ;  /* 0x0000001f66041819 */ /* 0x000fe200000006ff */
[----:B------:R-:W-:Y:S06]  /*83c0*/  BRA.U !UP0, `(.L_x_100) ;  /* 0x0000000108247547 */ /* 0x000fec000b800000 */
[----:B-1----:R-:W1:Y:S01]  /*83d0*/  S2R R0, SR_CgaCtaId ;  /* 0x0000000000007919 */ /* 0x002e620000008800 */
[----:B------:R-:W-:Y:S01]  /*83e0*/  IMAD.U32 R3, RZ, RZ, UR53 ;  /* 0x00000035ff037e24 */ /* 0x000fe2000f8e00ff */
[----:B------:R-:W-:Y:S04]  /*83f0*/  UIADD3 UR4, UPT, UPT, UR53, 0x1, URZ ;  /* 0x0000000135047890 */ /* 0x000fe8000fffe0ff */
[----:B------:R-:W-:Y:S01]  /*8400*/  @P1 LEA R3, R3, UR47, 0x3 ;  /* 0x0000002f03031c11 */ /* 0x000fe2000f8e18ff */
[----:B------:R-:W-:Y:S04]  /*8410*/  UISETP.NE.AND UP0, UPT, UR4, 0x3, UPT ;  /* 0x000000030400788c */ /* 0x000fe8000bf05270 */
[----:B------:R-:W-:Y:S01]  /*8420*/  @P1 VIADD R3, R3, 0x58 ;  /* 0x0000005803031836 */ /* 0x000fe20000000000 */
[----:B------:R-:W-:Y:S04]  /*8430*/  USEL UR53, UR4, URZ, UP0 ;  /* 0x000000ff04357287 */ /* 0x000fe80008000000 */
[----:B-1----:R-:W-:Y:S04]  /*8440*/  @P1 PRMT R0, R0, 0x654, R3 ;  /* 0x0000065400001816 */ /* 0x002fe80000000003 */
[----:B------:R2:W-:Y:S04]  /*8450*/  @P1 SYNCS.ARRIVE.TRANS64.RED.A1T0 RZ, [R0+URZ], RZ ;  /* 0x000000ff00ff19a7 */ /* 0x0005e800081004ff */
.L_x_100:
[----:B------:R-:W5:Y:S01]  /*8460*/  @P1 SYNCS.PHASECHK.TRANS64.TRYWAIT P0, [R5+URZ+0x40], R4 ;  /* 0x00004004050015a7 */ /* 0x000f6200080011ff */
[----:B------:R-:W-:Y:S01]  /*8470*/  UISETP.NE.AND UP0, UPT, UR37, URZ, UPT ;  /* 0x000000ff2500728c */ /* 0x000fe2000bf05270 */
[----:B------:R-:W-:Y:S01]  /*8480*/  BSSY B1, `(.L_x_101) ;  /* 0x0000038000017945 */ /* 0x000fe20003800000 */
[----:B------:R-:W-:Y:S02]  /*8490*/  UMOV UR4, 0xc0 ;  /* 0x000000c000047882 */ /* 0x000fe40000000000 */
[----:B------:R-:W-:Y:S01]  /*84a0*/  USEL UR40, UR4, 0x20, !UP0 ;  /* 0x0000002004287887 */ /* 0x000fe2000c000000 */
[----:B-----5:R-:W-:Y:S01]  /*84b0*/  @P1 SEL R101, RZ, 0x1, !P0 ;  /* 0x00000001ff651807 */ /* 0x020fe20004000000 */
[----:B------:R-:W-:Y:S10]  /*84c0*/  @!P1 BRA `(.L_x_102) ;  /* 0x0000000000cc9947 */ /* 0x000ff40003800000 */
[----:B------:R-:W-:Y:S01]  /*84d0*/  ISETP.NE.AND P1, PT, R103, RZ, PT ;  /* 0x000000ff6700720c */ /* 0x000fe20003f25270 */
[----:B------:R-:W-:Y:S01]  /*84e0*/  BSSY B0, `(.L_x_103) ;  /* 0x0000008000007945 */ /* 0x000fe20003800000 */
[----:B------:R-:W-:Y:S11]  /*84f0*/  ISETP.NE.AND P0, PT, R101, RZ, PT ;  /* 0x000000ff6500720c */ /* 0x000ff60003f05270 */
[----:B------:R-:W-:Y:S04]  /*8500*/  @P1 IMAD R4, R100, 0x4000, R91 ;  /* 0x0000400064041824 */ /* 0x000fe800078e025b */
[----:B-1----:R-:W-:Y:S01]  /*8510*/  @P1 IMAD.IADD R3, R98, 0x1, R4 ;  /* 0x0000000162031824 */ /* 0x002fe200078e0204 */
[----:B------:R-:W-:Y:S06]  /*8520*/  @P0 BRA `(.L_x_104) ;  /* 0x00000000000c0947 */ /* 0x000fec0003800000 */
[----:B--2---:R-:W-:Y:S04]  /*8530*/  SHF.L.U32 R0, R102, 0x1f, RZ ;  /* 0x0000001f66007819 */ /* 0x004fe800000006ff */
[----:B------:R-:W1:Y:S02]  /*8540*/  SYNCS.PHASECHK.TRANS64.TRYWAIT P0, [R5+URZ+0x40], R0 ;  /* 0x00004000050075a7 */ /* 0x000e6400080011ff */
[----:B-1----:R-:W-:Y:S05]  /*8550*/  @!P0 BRA `(.L_x_105) ;  /* 0x0000007400ac8947 */ /* 0x002fea0003800000 */
.L_x_104:
[----:B------:R-:W-:Y:S05]  /*8560*/  BSYNC B0 ;  /* 0x0000000000007941 */ /* 0x000fea0003800000 */
.L_x_103:
[----:B------:R-:W-:Y:S01]  /*8570*/  ISETP.NE.AND P0, PT, R103, RZ, PT ;  /* 0x000000ff6700720c */ /* 0x000fe20003f05270 */
[----:B------:R-:W-:Y:S11]  /*8580*/  VIADD R100, R100, 0x1 ;  /* 0x0000000164647836 */ /* 0x000ff60000000000 */
[----:B------:R-:W-:Y:S01]  /*8590*/  @!UPT UIADD3 URZ, UPT, UPT, URZ, URZ, URZ ;  /* 0x000000fffffff290 */ /* 0x000fe2000fffe0ff */
[----:B------:R-:W3:Y:S01]  /*85a0*/  @P0 LDS R42, [R3] ;  /* 0x00000000032a0984 */ /* 0x000ee20000000800 */
[----:B-1----:R-:W-:Y:S03]  /*85b0*/  @P0 IMAD.IADD R5, R99, 0x1, R4 ;  /* 0x0000000163050824 */ /* 0x002fe600078e0204 */
[----:B------:R-:W1:Y:S01]  /*85c0*/  @P0 LDS R46, [R3+0x200] ;  /* 0x00020000032e0984 */ /* 0x000e620000000800 */
[----:B--2---:R-:W-:Y:S03]  /*85d0*/  @P0 IMAD.IADD R0, R98, 0x1, R5 ;  /* 0x0000000162000824 */ /* 0x004fe600078e0205 */
[----:B------:R-:W2:Y:S04]  /*85e0*/  @P0 LDS R50, [R3+0x400] ;  /* 0x0004000003320984 */ /* 0x000ea80000000800 */
[----:B------:R-:W1:Y:S04]  /*85f0*/  @P0 LDS R54, [R3+0x600] ;  /* 0x0006000003360984 */ /* 0x000e680000000800 */
[----:B------:R-:W1:Y:S04]  /*8600*/  @P0 LDS R58, [R3+0x800] ;  /* 0x00080000033a0984 */ /* 0x000e680000000800 */
[----:B------:R-:W1:Y:S04]  /*8610*/  @P0 LDS R62, [R3+0xa00] ;  /* 0x000a0000033e0984 */ /* 0x000e680000000800 */
[----:B------:R-:W1:Y:S04]  /*8620*/  @P0 LDS R66, [R3+0xc00] ;  /* 0x000c000003420984 */ /* 0x000e680000000800 */
[----:B------:R5:W1:Y:S04]  /*8630*/  @P0 LDS R70, [R3+0xe00] ;  /* 0x000e000003460984 */ /* 0x000a680000000800 */
[----:B------:R1:W1:Y:S04]  /*8640*/  @P0 LDS R40, [R4] ;  /* 0x0000000004280984 */ /* 0x0002680000000800 */
[----:B------:R1:W1:Y:S04]  /*8650*/  @P0 LDS R45, [R4+0x200] ;  /* 0x00020000042d0984 */ /* 0x0002680000000800 */
[----:B------:R1:W1:Y:S04]  /*8660*/  @P0 LDS R49, [R4+0x400] ;  /* 0x0004000004310984 */ /* 0x0002680000000800 */
[----:B------:R1:W1:Y:S04]  /*8670*/  @P0 LDS R53, [R4+0x600] ;  /* 0x0006000004350984 */ /* 0x0002680000000800 */
[----:B------:R1:W1:Y:S04]  /*8680*/  @P0 LDS R57, [R4+0x800] ;  /* 0x0008000004390984 */ /* 0x0002680000000800 */
[----:B------:R1:W1:Y:S04]  /*8690*/  @P0 LDS R61, [R4+0xa00] ;  /* 0x000a0000043d0984 */ /* 0x0002680000000800 */
[----:B------:R1:W1:Y:S04]  /*86a0*/  @P0 LDS R65, [R4+0xc00] ;  /* 0x000c000004410984 */ /* 0x0002680000000800 */
        /* <DEDUP_REMOVED lines=16> */
[----:B------:R1:W1:Y:S01]  /*87b0*/  @P0 LDS R72, [R0+0xe00] ;  /* 0x000e000000480984 */ /* 0x0002620000000800 */
[C---:B------:R-:W-:Y:S04]  /*87c0*/  ISETP.NE.AND P0, PT, R100.reuse, 0x3, PT ;  /* 0x000000036400780c */ /* 0x040fe80003f05270 */
[----:B-----5:R-:W-:Y:S02]  /*87d0*/  SEL R3, RZ, 0x1, P0 ;  /* 0x00000001ff037807 */ /* 0x020fe40000000000 */
[----:B------:R-:W-:Y:S02]  /*87e0*/  SEL R100, R100, RZ, P0 ;  /* 0x000000ff64647207 */ /* 0x000fe40000000000 */
[----:B--23--:R-:W-:Y:S02]  /*87f0*/  LOP3.LUT R102, R102, R3, RZ, 0x3c, !PT ;  /* 0x0000000366667212 */ /* 0x00cfe400078e3cff */
.L_x_102:
[----:B------:R-:W-:Y:S05]  /*8800*/  BSYNC B1 ;  /* 0x0000000000017941 */ /* 0x000fea0003800000 */
.L_x_101:
[----:B------:R-:W-:Y:S05]  /*8810*/  VIADD R38, R37, UR40 ;  /* 0x0000002825267c36 */ /* 0x000fea0008000000 */
[----:B-1----:R-:W-:Y:S04]  /*8820*/  SHF.R.U32.HI R3, RZ, 0x15, R38 ;  /* 0x00000015ff037819 */ /* 0x002fe80000011626 */
[----:B------:R-:W-:Y:S11]  /*8830*/  LOP3.LUT P0, RZ, R3, 0x3, R80, 0x48, !PT ;  /* 0x0000000303ff7812 */ /* 0x000ff60007804850 */
[----:B------:R-:W-:Y:S02]  /*8840*/  @!UPT UIADD3 URZ, UPT, UPT, URZ, URZ, URZ ;  /* 0x000000fffffff290 */ /* 0x000fe4000fffe0ff */
[----:B------:R-:W-:Y:S05]  /*8850*/  @!P0 BRA `(.L_x_106) ;  /* 0x0000000000408947 */ /* 0x000fea0003800000 */
[----:B------:R-:W1:Y:S01]  /*8860*/  LDCU.64 UR8, c[0x4][0x70] ;  /* 0x01000e00ff0877ac */ /* 0x000e620008000a00 */
[----:B------:R-:W-:Y:S01]  /*8870*/  MOV R15, 0x0 ;  /* 0x00000000000f7802 */ /* 0x000fe20000000f00 */
[----:B------:R-:W-:Y:S02]  /*8880*/  HFMA2 R12, -RZ, RZ, 0, 5.9604644775390625e-08 ;  /* 0x00000001ff0c7431 */ /* 0x000fe400000001ff */
[----:B------:R-:W-:Y:S02]  /*8890*/  IMAD.MOV.U32 R8, RZ, RZ, 0x192 ;  /* 0x00000192ff087424 */ /* 0x000fe400078e00ff */
[----:B------:R-:W-:Y:S01]  /*88a0*/  IMAD.MOV.U32 R13, RZ, RZ, RZ ;  /* 0x000000ffff0d7224 */ /* 0x000fe200078e00ff */
[----:B------:R-:W5:Y:S01]  /*88b0*/  LDCU.64 UR6, c[0x4][0x78] ;  /* 0x01000f00ff0677ac */ /* 0x000f620008000a00 */
[----:B------:R-:W2:Y:S01]  /*88c0*/  LDC.64 R14, c[0x4][R15] ;  /* 0x010000000f0e7b82 */ /* 0x000ea20000000a00 */
[----:B------:R-:W3:Y:S01]  /*88d0*/  LDCU.64 UR4, c[0x4][0x10] ;  /* 0x01000200ff0477ac */ /* 0x000ee20008000a00 */
[----:B-1----:R-:W-:Y:S01]  /*88e0*/  MOV R5, UR9 ;  /* 0x0000000900057c02 */ /* 0x002fe20008000f00 */
[----:B------:R-:W-:Y:S01]  /*88f0*/  IMAD.U32 R4, RZ, RZ, UR8 ;  /* 0x00000008ff047e24 */ /* 0x000fe2000f8e00ff */
[----:B-----5:R-:W-:Y:S01]  /*8900*/  MOV R7, UR7 ;  /* 0x0000000700077c02 */ /* 0x020fe20008000f00 */
[----:B------:R-:W-:Y:S01]  /*8910*/  IMAD.U32 R6, RZ, RZ, UR6 ;  /* 0x00000006ff067e24 */ /* 0x000fe2000f8e00ff */
[----:B---3--:R-:W-:Y:S01]  /*8920*/  MOV R11, UR5 ;  /* 0x00000005000b7c02 */ /* 0x008fe20008000f00 */
[----:B------:R-:W-:Y:S02]  /*8930*/  IMAD.U32 R10, RZ, RZ, UR4 ;  /* 0x00000004ff0a7e24 */ /* 0x000fe4000f8e00ff */
[----:B------:R-:W-:Y:S07]  /*8940*/  LEPC R20, `(.L_x_106) ;  /* 0x000000001014794e */ /* 0x000fee0000000000 */
[----:B--2-4-:R-:W-:Y:S05]  /*8950*/  CALL.ABS.NOINC R14 ;  /* 0x000000000e007343 */ /* 0x014fea0003c00000 */
.L_x_106:
[----:B------:R-:W-:Y:S01]  /*8960*/  ISETP.NE.AND P0, PT, R93, RZ, PT ;  /* 0x000000ff5d00720c */ /* 0x000fe20003f05270 */
[----:B------:R-:W-:Y:S05]  /*8970*/  WARPSYNC.ALL ;  /* 0x0000000000007948 */ /* 0x000fea0003800000 */
[----:B------:R-:W1:Y:S01]  /*8980*/  S2R R39, SR_CgaCtaId ;  /* 0x0000000000277919 */ /* 0x000e620000008800 */
[----:B------:R-:W-:Y:S01]  /*8990*/  R2UR UR4, R38 ;  /* 0x00000000260472ca */ /* 0x000fe200000e0000 */
[----:B------:R-:W1:Y:S01]  /*89a0*/  S2UR UR51, SR_CgaCtaId ;  /* 0x00000000003379c3 */ /* 0x000e620000008800 */
[----:B------:R-:W-:Y:S11]  /*89b0*/  BSSY.RECONVERGENT B0, `(.L_x_107) ;  /* 0x0000087000007945 */ /* 0x000ff60003800200 */
[----:B------:R-:W5:Y:S01]  /*89c0*/  LDTM.x32 R4, tmem[UR4] ;  /* 0x00000004000479ee */ /* 0x000f6200082c0000 */
[----:B------:R-:W-:Y:S06]  /*89d0*/  USHF.L.U32 UR4, UR46, 0xe, URZ ;  /* 0x0000000e2e047899 */ /* 0x000fec00080006ff */
[----:B--2---:R-:W-:Y:S04]  /*89e0*/  IADD3 R0, PT, PT, R91, UR4, RZ ;  /* 0x000000045b007c10 */ /* 0x004fe8000fffe0ff */
[CC--:B------:R-:W-:Y:S02]  /*89f0*/  IADD3 R104, PT, PT, R98.reuse, R0.reuse, RZ ;  /* 0x0000000062687210 */ /* 0x0c0fe40007ffe0ff */
[----:B------:R-:W-:Y:S04]  /*8a00*/  IADD3 R3, PT, PT, R99, R0, RZ ;  /* 0x0000000063037210 */ /* 0x000fe80007ffe0ff */
[----:B------:R-:W-:Y:S01]  /*8a10*/  IADD3 R0, PT, PT, R98, R3, RZ ;  /* 0x0000000362007210 */ /* 0x000fe20007ffe0ff */
[C---:B-----5:R-:W-:Y:S01]  /*8a20*/  FMUL R4, R36.reuse, R4 ;  /* 0x0000000424047220 */ /* 0x060fe20000400000 */
        /* <DEDUP_REMOVED lines=8> */
[----:B------:R2:W-:Y:S01]  /*8ab0*/  STS [R91+UR4], R4 ;  /* 0x000000045b007988 */ /* 0x0005e20008000804 */
        /* <DEDUP_REMOVED lines=15> */
[----:B------:R2:W-:Y:S01]  /*8bb0*/  STS [R91+UR4+0x200], R8 ;  /* 0x000200085b007988 */ /* 0x0005e20008000804 */
        /* <DEDUP_REMOVED lines=58> */
[----:B------:R2:W-:Y:S04]  /*8f60*/  STS [R91+UR4+0xa00], R24 ;  /* 0x000a00185b007988 */ /* 0x0005e80008000804 */
[----:B------:R2:W-:Y:S04]  /*8f70*/  STS [R104+0xa00], R25 ;  /* 0x000a001968007388 */ /* 0x0005e80000000800 */
[----:B------:R2:W-:Y:S04]  /*8f80*/  STS [R3+0xa00], R26 ;  /* 0x000a001a03007388 */ /* 0x0005e80000000800 */
        /* <DEDUP_REMOVED lines=16> */
[----:B-1----:R-:W-:Y:S05]  /*9090*/  @P0 BRA `(.L_x_108) ;  /* 0x0000000000600947 */ /* 0x002fea0003800000 */
[----:B------:R-:W-:Y:S02]  /*90a0*/  UIADD3 UR6, UP0, UPT, UR58, 0x880, URZ ;  /* 0x000008803a067890 */ /* 0x000fe4000ff1e0ff */
[----:B------:R-:W-:Y:S02]  /*90b0*/  UIADD3 UR5, UPT, UPT, UR47, UR4, URZ ;  /* 0x000000042f057290 */ /* 0x000fe4000fffe0ff */
[----:B------:R-:W-:Y:S02]  /*90c0*/  UIADD3 UR10, UPT, UPT, UR54, UR40, URZ ;  /* 0x00000028360a7290 */ /* 0x000fe4000fffe0ff */
[----:B------:R-:W-:Y:S02]  /*90d0*/  UIADD3 UR8, UPT, UPT, UR5, 0x200, URZ ;  /* 0x0000020005087890 */ /* 0x000fe4000fffe0ff */
[----:B------:R-:W-:Y:S01]  /*90e0*/  UIADD3.X UR7, UPT, UPT, URZ, UR59, URZ, UP0, !UPT ;  /* 0x0000003bff077290 */ /* 0x000fe200087fe4ff */
[----:B------:R-:W-:Y:S01]  /*90f0*/  UMOV UR9, UR49 ;  /* 0x0000003100097c82 */ /* 0x000fe20008000000 */
[----:B------:R-:W-:Y:S01]  /*9100*/  UMOV UR11, UR36 ;  /* 0x00000024000b7c82 */ /* 0x000fe20008000000 */
[----:B------:R-:W-:Y:S02]  /*9110*/  UIADD3 UR21, UPT, UPT, UR49, 0x20, URZ ;  /* 0x0000002031157890 */ /* 0x000fe4000fffe0ff */
[----:B------:R-:W-:Y:S01]  /*9120*/  UIADD3 UR20, UPT, UPT, UR5, 0x1200, URZ ;  /* 0x0000120005147890 */ /* 0x000fe2000fffe0ff */
[----:B------:R-:W-:Y:S03]  /*9130*/  UMOV UR23, UR36 ;  /* 0x0000002400177c82 */ /* 0x000fe60008000000 */
[----:B------:R1:W-:Y:S01]  /*9140*/  UTMASTG.3D [UR8], [UR6] ;  /* 0x00000008060073b5 */ /* 0x0003e20008010000 */
[----:B------:R-:W-:Y:S01]  /*9150*/  UMOV UR22, UR10 ;  /* 0x0000000a00167c82 */ /* 0x000fe20008000000 */
[----:B------:R-:W-:Y:S02]  /*9160*/  UIADD3 UR17, UPT, UPT, UR49, 0x40, URZ ;  /* 0x0000004031117890 */ /* 0x000fe4000fffe0ff */
[----:B------:R-:W-:Y:S01]  /*9170*/  UIADD3 UR16, UPT, UPT, UR5, 0x2200, URZ ;  /* 0x0000220005107890 */ /* 0x000fe2000fffe0ff */
[----:B------:R-:W-:Y:S01]  /*9180*/  UMOV UR19, UR36 ;  /* 0x0000002400137c82 */ /* 0x000fe20008000000 */
[----:B------:R-:W-:Y:S01]  /*9190*/  UMOV UR18, UR10 ;  /* 0x0000000a00127c82 */ /* 0x000fe20008000000 */
[----:B------:R1:W-:Y:S01]  /*91a0*/  UTMASTG.3D [UR20], [UR6] ;  /* 0x00000014060073b5 */ /* 0x0003e20008010000 */
[----:B------:R-:W-:Y:S02]  /*91b0*/  UIADD3 UR13, UPT, UPT, UR49, 0x60, URZ ;  /* 0x00000060310d7890 */ /* 0x000fe4000fffe0ff */
[----:B------:R-:W-:Y:S01]  /*91c0*/  UIADD3 UR12, UPT, UPT, UR5, 0x3200, URZ ;  /* 0x00003200050c7890 */ /* 0x000fe2000fffe0ff */
[----:B------:R-:W-:Y:S01]  /*91d0*/  UMOV UR15, UR36 ;  /* 0x00000024000f7c82 */ /* 0x000fe20008000000 */
[----:B------:R-:W-:Y:S01]  /*91e0*/  UMOV UR14, UR10 ;  /* 0x0000000a000e7c82 */ /* 0x000fe20008000000 */
[----:B------:R1:W-:Y:S06]  /*91f0*/  UTMASTG.3D [UR16], [UR6] ;  /* 0x00000010060073b5 */ /* 0x0003ec0008010000 */
[----:B------:R1:W-:Y:S02]  /*9200*/  UTMASTG.3D [UR12], [UR6] ;  /* 0x0000000c060073b5 */ /* 0x0003e40008010000 */
[----:B-1----:R0:W-:Y:S02]  /*9210*/  UTMACMDFLUSH ;  /* 0x00000000000079b7 */ /* 0x0021e40000000000 */
.L_x_108:
[----:B------:R-:W-:Y:S05]  /*9220*/  BSYNC.RECONVERGENT B0 ;  /* 0x0000000000007941 */ /* 0x000fea0003800200 */
.L_x_107:
[----:B------:R-:W-:Y:S01]  /*9230*/  UIADD3 UR4, UPT, UPT, UR46, 0x1, URZ ;  /* 0x000000012e047890 */ /* 0x000fe2000fffe0ff */
[----:B------:R-:W-:Y:S01]  /*9240*/  ISETP.NE.AND P1, PT, R97, RZ, PT ;  /* 0x000000ff6100720c */ /* 0x000fe20003f25270 */
[----:B--2---:R-:W-:Y:S01]  /*9250*/  IMAD.U32 R0, RZ, RZ, UR53 ;  /* 0x00000035ff007e24 */ /* 0x004fe2000f8e00ff */
[----:B------:R-:W-:Y:S01]  /*9260*/  BSSY.RECONVERGENT B0, `(.L_x_109) ;  /* 0x0000008000007945 */ /* 0x000fe20003800200 */
[----:B------:R-:W-:Y:S04]  /*9270*/  UISETP.NE.AND UP0, UPT, UR4, 0x3, UPT ;  /* 0x000000030400788c */ /* 0x000fe8000bf05270 */
[----:B------:R-:W-:Y:S02]  /*9280*/  USEL UR46, UR4, URZ, UP0 ;  /* 0x000000ff042e7287 */ /* 0x000fe40008000000 */
[----:B------:R-:W-:Y:S04]  /*9290*/  UISETP.EQ.XOR UP0, UPT, UR48, 0x3, !UP0 ;  /* 0x000000033000788c */ /* 0x000fe8000c702a70 */
[----:B------:R-:W-:Y:S01]  /*92a0*/  UP2UR UR50, UPR, URZ, 0x1 ;  /* 0x00000001ff327883 */ /* 0x000fe20008000000 */
[----:B------:R-:W-:Y:S01]  /*92b0*/  @P1 LEA R0, R0, UR47, 0x3 ;  /* 0x0000002f00001c11 */ /* 0x000fe2000f8e18ff */
[----:B------:R-:W-:Y:S10]  /*92c0*/  @P0 BRA `(.L_x_110) ;  /* 0x0000000000040947 */ /* 0x000ff40003800000 */
[----:B------:R-:W-:Y:S04]  /*92d0*/  DEPBAR.LE SB0, 0x1 ;  /* 0x000080400000791a */ /* 0x000fe80000000000 */
.L_x_110:
[----:B------:R-:W-:Y:S05]  /*92e0*/  BSYNC.RECONVERGENT B0 ;  /* 0x0000000000007941 */ /* 0x000fea0003800200 */
.L_x_109:
[----:B------:R-:W-:Y:S01]  /*92f0*/  BAR.SYNC.DEFER_BLOCKING 0x1, 0x80 ;  /* 0x0042000000007b1d */ /* 0x000fe20000010000 */
[----:B------:R-:W-:Y:S01]  /*9300*/  @P1 VIADD R4, R0, 0x58 ;  /* 0x0000005800041836 */ /* 0x000fe20000000000 */
[----:B------:R-:W-:Y:S01]  /*9310*/  @P1 SHF.L.U32 R0, R102, 0x1f, RZ ;  /* 0x0000001f66001819 */ /* 0x000fe200000006ff */
[----:B------:R-:W-:Y:S02]  /*9320*/  UIADD3 UR5, UPT, UPT, UR53, 0x1, URZ ;  /* 0x0000000135057890 */ /* 0x000fe4000fffe0ff */
[----:B------:R-:W-:Y:S01]  /*9330*/  UISETP.NE.AND UP0, UPT, UR37, URZ, UPT ;  /* 0x000000ff2500728c */ /* 0x000fe2000bf05270 */
[----:B------:R-:W-:Y:S01]  /*9340*/  @P1 PRMT R39, R39, 0x654, R4 ;  /* 0x0000065427271816 */ /* 0x000fe20000000004 */
[----:B------:R-:W-:Y:S04]  /*9350*/  UISETP.NE.AND UP1, UPT, UR5, 0x3, UPT ;  /* 0x000000030500788c */ /* 0x000fe8000bf25270 */
[----:B------:R-:W-:Y:S01]  /*9360*/  USEL UR48, UR5, URZ, UP1 ;  /* 0x000000ff05307287 */ /* 0x000fe20008800000 */
[----:B------:R1:W-:Y:S01]  /*9370*/  @P1 SYNCS.ARRIVE.TRANS64.RED.A1T0 RZ, [R39+URZ], RZ ;  /* 0x000000ff27ff19a7 */ /* 0x0003e200081004ff */
[----:B------:R-:W-:Y:S01]  /*9380*/  UMOV UR4, 0x400 ;  /* 0x0000040000047882 */ /* 0x000fe20000000000 */
[----:B------:R-:W-:Y:S01]  /*9390*/  BSSY B1, `(.L_x_111) ;  /* 0x000003b000017945 */ /* 0x000fe20003800000 */
[----:B------:R-:W-:Y:S03]  /*93a0*/  ULEA UR47, UR51, UR4, 0x18 ;  /* 0x00000004332f7291 */ /* 0x000fe6000f8ec0ff */
[----:B------:R-:W-:Y:S02]  /*93b0*/  UMOV UR4, 0xa0 ;  /* 0x000000a000047882 */ /* 0x000fe40000000000 */
[----:B------:R-:W-:Y:S01]  /*93c0*/  USEL UR40, UR4, 0x40, !UP0 ;  /* 0x0000004004287887 */ /* 0x000fe2000c000000 */
[----:B------:R-:W-:Y:S04]  /*93d0*/  LEA R5, R100, UR47, 0x3 ;  /* 0x0000002f64057c11 */ /* 0x000fe8000f8e18ff */
[----:B------:R-:W2:Y:S02]  /*93e0*/  @P1 SYNCS.PHASECHK.TRANS64.TRYWAIT P0, [R5+URZ+0x40], R0 ;  /* 0x00004000050015a7 */ /* 0x000ea400080011ff */
[----:B--2---:R-:W-:Y:S01]  /*93f0*/  @P1 SEL R101, RZ, 0x1, !P0 ;  /* 0x00000001ff651807 */ /* 0x004fe20004000000 */
[----:B-1----:R-:W-:Y:S06]  /*9400*/  @!P1 BRA `(.L_x_112) ;  /* 0x0000000000cc9947 */ /* 0x002fec0003800000 */
[----:B------:R-:W-:Y:S01]  /*9410*/  ISETP.NE.AND P1, PT, R103, RZ, PT ;  /* 0x000000ff6700720c */ /* 0x000fe20003f25270 */
[----:B------:R-:W-:Y:S01]  /*9420*/  BSSY B0, `(.L_x_113) ;  /* 0x0000008000007945 */ /* 0x000fe20003800000 */
[----:B------:R-:W-:Y:S11]  /*9430*/  ISETP.NE.AND P0, PT, R101, RZ, PT ;  /* 0x000000ff6500720c */ /* 0x000ff60003f05270 */
[----:B------:R-:W-:Y:S04]  /*9440*/  @P1 IMAD R3, R100, 0x4000, R91 ;  /* 0x0000400064031824 */ /* 0x000fe800078e025b */
[----:B------:R-:W-:Y:S01]  /*9450*/  @P1 IMAD.IADD R0, R98, 0x1, R3 ;  /* 0x0000000162001824 */ /* 0x000fe200078e0203 */
[----:B------:R-:W-:Y:S06]  /*9460*/  @P0 BRA `(.L_x_114) ;  /* 0x00000000000c0947 */ /* 0x000fec0003800000 */
[----:B------:R-:W-:Y:S04]  /*9470*/  SHF.L.U32 R4, R102, 0x1f, RZ ;  /* 0x0000001f66047819 */ /* 0x000fe800000006ff */
[----:B------:R-:W1:Y:S02]  /*9480*/  SYNCS.PHASECHK.TRANS64.TRYWAIT P0, [R5+URZ+0x40], R4 ;  /* 0x00004004050075a7 */ /* 0x000e6400080011ff */
[----:B-1----:R-:W-:Y:S05]  /*9490*/  @!P0 BRA `(.L_x_115) ;  /* 0x0000006400f08947 */ /* 0x002fea0003800000 */
.L_x_114:
[----:B------:R-:W-:Y:S05]  /*94a0*/  BSYNC B0 ;  /* 0x0000000000007941 */ /* 0x000fea0003800000 */
.L_x_113:
[----:B------:R-:W-:Y:S01]  /*94b0*/  ISETP.NE.AND P0, PT, R103, RZ, PT ;  /* 0x000000ff6700720c */ /* 0x000fe20003f05270 */
[----:B------:R-:W-:Y:S11]  /*94c0*/  VIADD R100, R100, 0x1 ;  /* 0x0000000164647836 */ /* 0x000ff60000000000 */
[----:B------:R-:W-:Y:S01]  /*94d0*/  @!UPT UIADD3 URZ, UPT, UPT, URZ, URZ, URZ ;  /* 0x000000fffffff290 */ /* 0x000fe2000fffe0ff */
[----:B------:R-:W2:Y:S01]  /*94e0*/  @P0 LDS R42, [R0] ;  /* 0x00000000002a0984 */ /* 0x000ea20000000800 */
[----:B-1----:R-:W-:Y:S03]  /*94f0*/  @P0 IMAD.IADD R5, R99, 0x1, R3 ;  /* 0x0000000163050824 */ /* 0x002fe600078e0203 */
[----:B------:R-:W1:Y:S01]  /*9500*/  @P0 LDS R46, [R0+0x200] ;  /* 0x00020000002e0984 */ /* 0x000e620000000800 */
[----:B------:R-:W-:Y:S03]  /*9510*/  @P0 IMAD.IADD R4, R98, 0x1, R5 ;  /* 0x0000000162040824 */ /* 0x000fe600078e0205 */
[----:B------:R-:W1:Y:S04]  /*9520*/  @P0 LDS R50, [R0+0x400] ;  /* 0x0004000000320984 */ /* 0x000e680000000800 */
[----:B------:R-:W1:Y:S04]  /*9530*/  @P0 LDS R54, [R0+0x600] ;  /* 0x0006000000360984 */ /* 0x000e680000000800 */
[----:B------:R-:W1:Y:S04]  /*9540*/  @P0 LDS R58, [R0+0x800] ;  /* 0x00080000003a0984 */ /* 0x000e680000000800 */
[----:B------:R-:W1:Y:S04]  /*9550*/  @P0 LDS R62, [R0+0xa00] ;  /* 0x000a0000003e0984 */ /* 0x000e680000000800 */
[----:B------:R-:W1:Y:S04]  /*9560*/  @P0 LDS R66, [R0+0xc00] ;  /* 0x000c000000420984 */ /* 0x000e680000000800 */
[----:B------:R-:W1:Y:S04]  /*9570*/  @P0 LDS R70, [R0+0xe00] ;  /* 0x000e000000460984 */ /* 0x000e680000000800 */
[----:B------:R-:W1:Y:S04]  /*9580*/  @P0 LDS R40, [R3] ;  /* 0x0000000003280984 */ /* 0x000e680000000800 */
[----:B------:R-:W1:Y:S04]  /*9590*/  @P0 LDS R45, [R3+0x200] ;  /* 0x00020000032d0984 */ /* 0x000e680000000800 */
[----:B------:R-:W1:Y:S04]  /*95a0*/  @P0 LDS R49, [R3+0x400] ;  /* 0x0004000003310984 */ /* 0x000e680000000800 */
        /* <DEDUP_REMOVED lines=24> */
[----:B--2---:R-:W-:Y:S02]  /*9730*/  LOP3.LUT R102, R102, R3, RZ, 0x3c, !PT ;  /* 0x0000000366667212 */ /* 0x004fe400078e3cff */
.L_x_112:
[----:B------:R-:W-:Y:S05]  /*9740*/  BSYNC B1 ;  /* 0x0000000000017941 */ /* 0x000fea0003800000 */
.L_x_111:
[----:B------:R-:W-:Y:S05]  /*9750*/  VIADD R38, R37, UR40 ;  /* 0x0000002825267c36 */ /* 0x000fea0008000000 */
[----:B------:R-:W-:Y:S04]  /*9760*/  SHF.R.U32.HI R3, RZ, 0x15, R38 ;  /* 0x00000015ff037819 */ /* 0x000fe80000011626 */
        /* <DEDUP_REMOVED lines=8> */
[----:B------:R-:W2:Y:S01]  /*97f0*/  LDCU.64 UR6, c[0x4][0x78] ;  /* 0x01000f00ff0677ac */ /* 0x000ea20008000a00 */
[----:B------:R-:W3:Y:S01]  /*9800*/  LDC.64 R14, c[0x4][R15] ;  /* 0x010000000f0e7b82 */ /* 0x000ee20000000a00 */
[----:B------:R-:W5:Y:S01]  /*9810*/  LDCU.64 UR4, c[0x4][0x10] ;  /* 0x01000200ff0477ac */ /* 0x000f620008000a00 */
[----:B-1----:R-:W-:Y:S01]  /*9820*/  MOV R5, UR9 ;  /* 0x0000000900057c02 */ /* 0x002fe20008000f00 */
[----:B------:R-:W-:Y:S01]  /*9830*/  IMAD.U32 R4, RZ, RZ, UR8 ;  /* 0x00000008ff047e24 */ /* 0x000fe2000f8e00ff */
[----:B--2---:R-:W-:Y:S01]  /*9840*/  MOV R7, UR7 ;  /* 0x0000000700077c02 */ /* 0x004fe20008000f00 */
[----:B------:R-:W-:Y:S01]  /*9850*/  IMAD.U32 R6, RZ, RZ, UR6 ;  /* 0x00000006ff067e24 */ /* 0x000fe2000f8e00ff */
[----:B-----5:R-:W-:Y:S01]  /*9860*/  MOV R11, UR5 ;  /* 0x00000005000b7c02 */ /* 0x020fe20008000f00 */
[----:B------:R-:W-:Y:S02]  /*9870*/  IMAD.U32 R10, RZ, RZ, UR4 ;  /* 0x00000004ff0a7e24 */ /* 0x000fe4000f8e00ff */
[----:B------:R-:W-:Y:S07]  /*9880*/  LEPC R20, `(.L_x_116) ;  /* 0x000000001014794e */ /* 0x000fee0000000000 */
[----:B---34-:R-:W-:Y:S05]  /*9890*/  CALL.ABS.NOINC R14 ;  /* 0x000000000e007343 */ /* 0x018fea0003c00000 */
.L_x_116:
[----:B------:R-:W-:Y:S01]  /*98a0*/  ISETP.NE.AND P0, PT, R93, RZ, PT ;  /* 0x000000ff5d00720c */ /* 0x000fe20003f05270 */
[----:B------:R-:W-:Y:S05]  /*98b0*/  WARPSYNC.ALL ;  /* 0x0000000000007948 */ /* 0x000fea0003800000 */
[----:B------:R-:W2:Y:S01]  /*98c0*/  S2R R39, SR_CgaCtaId ;  /* 0x0000000000277919 */ /* 0x000ea20000008800 */
[----:B------:R-:W-:Y:S01]  /*98d0*/  R2UR UR4, R38 ;  /* 0x00000000260472ca */ /* 0x000fe200000e0000 */
[----:B------:R-:W2:Y:S01]  /*98e0*/  S2UR UR51, SR_CgaCtaId ;  /* 0x00000000003379c3 */ /* 0x000ea20000008800 */
[----:B------:R-:W-:Y:S11]  /*98f0*/  BSSY.RECONVERGENT B0, `(.L_x_117) ;  /* 0x0000087000007945 */ /* 0x000ff60003800200 */
[----:B-1----:R-:W1:Y:S01]  /*9900*/  LDTM.x32 R4, tmem[UR4] ;  /* 0x00000004000479ee */ /* 0x002e6200082c0000 */
[----:B------:R-:W-:Y:S06]  /*9910*/  USHF.L.U32 UR4, UR46, 0xe, URZ ;  /* 0x0000000e2e047899 */ /* 0x000fec00080006ff */
[----:B------:R-:W-:Y:S04]  /*9920*/  IADD3 R0, PT, PT, R91, UR4, RZ ;  /* 0x000000045b007c10 */ /* 0x000fe8000fffe0ff */
[CC--:B------:R-:W-:Y:S02]  /*9930*/  IADD3 R104, PT, PT, R98.reuse, R0.reuse, RZ ;  /* 0x0000000062687210 */ /* 0x0c0fe40007ffe0ff */
[----:B------:R-:W-:Y:S04]  /*9940*/  IADD3 R3, PT, PT, R99, R0, RZ ;  /* 0x0000000063037210 */ /* 0x000fe80007ffe0ff */
[----:B------:R-:W-:Y:S01]  /*9950*/  IADD3 R0, PT, PT, R98, R3, RZ ;  /* 0x0000000362007210 */ /* 0x000fe20007ffe0ff */
[C---:B-1----:R-:W-:Y:S01]  /*9960*/  FMUL R4, R36.reuse, R4 ;  /* 0x0000000424047220 */ /* 0x042fe20000400000 */
        /* <DEDUP_REMOVED lines=102> */
[----:B--2---:R-:W-:Y:S05]  /*9fd0*/  @P0 BRA `(.L_x_118) ;  /* 0x0000000000600947 */ /* 0x004fea0003800000 */
        /* <DEDUP_REMOVED lines=23> */
[----:B--2---:R0:W-:Y:S02]  /*a150*/  UTMACMDFLUSH ;  /* 0x00000000000079b7 */ /* 0x0041e40000000000 */
.L_x_118:
[----:B------:R-:W-:Y:S05]  /*a160*/  BSYNC.RECONVERGENT B0 ;  /* 0x0000000000007941 */ /* 0x000fea0003800200 */
.L_x_117:
[----:B------:R-:W-:Y:S01]  /*a170*/  UISETP.NE.AND UP1, UPT, UR50, URZ, UPT ;  /* 0x000000ff3200728c */ /* 0x000fe2000bf25270 */
[----:B------:R-:W-:Y:S01]  /*a180*/  ISETP.NE.AND P1, PT, R97, RZ, PT ;  /* 0x000000ff6100720c */ /* 0x000fe20003f25270 */
[----:B------:R-:W-:Y:S01]  /*a190*/  UIADD3 UR4, UPT, UPT, UR46, 0x1, URZ ;  /* 0x000000012e047890 */ /* 0x000fe2000fffe0ff */
[----:B-1----:R-:W-:Y:S01]  /*a1a0*/  IMAD.U32 R0, RZ, RZ, UR48 ;  /* 0x00000030ff007e24 */ /* 0x002fe2000f8e00ff */
[----:B------:R-:W-:Y:S02]  /*a1b0*/  BSSY.RECONVERGENT B0, `(.L_x_119) ;  /* 0x0000008000007945 */ /* 0x000fe40003800200 */
[----:B------:R-:W-:Y:S02]  /*a1c0*/  UISETP.NE.AND UP0, UPT, UR4, 0x3, UPT ;  /* 0x000000030400788c */ /* 0x000fe4000bf05270 */
[----:B------:R-:W-:Y:S02]  /*a1d0*/  UISETP.EQ.XOR UP1, UPT, UR4, 0x3, UP1 ;  /* 0x000000030400788c */ /* 0x000fe40008f22a70 */
[----:B------:R-:W-:Y:S02]  /*a1e0*/  USEL UR46, UR4, URZ, UP0 ;  /* 0x000000ff042e7287 */ /* 0x000fe40008000000 */
[----:B------:R-:W-:Y:S02]  /*a1f0*/  UP2UR UR50, UPR, URZ, 0x2 ;  /* 0x00000002ff327883 */ /* 0x000fe40008000000 */
[----:B------:R-:W-:Y:S01]  /*a200*/  @P1 LEA R0, R0, UR47, 0x3 ;  /* 0x0000002f00001c11 */ /* 0x000fe2000f8e18ff */
[----:B------:R-:W-:Y:S05]  /*a210*/  @P0 BRA `(.L_x_120) ;  /* 0x0000000000040947 */ /* 0x000fea0003800000 */
[----:B------:R-:W-:Y:S04]  /*a220*/  DEPBAR.LE SB0, 0x1 ;  /* 0x000080400000791a */ /* 0x000fe80000000000 */
.L_x_120:
[----:B------:R-:W-:Y:S05]  /*a230*/  BSYNC.RECONVERGENT B0 ;  /* 0x0000000000007941 */ /* 0x000fea0003800200 */
.L_x_119:
        /* <DEDUP_REMOVED lines=27> */
.L_x_124:
[----:B------:R-:W-:Y:S05]  /*a3f0*/  BSYNC B0 ;  /* 0x0000000000007941 */ /* 0x000fea0003800000 */
.L_x_123:
        /* <DEDUP_REMOVED lines=41> */
.L_x_122:
[----:B------:R-:W-:Y:S05]  /*a690*/  BSYNC B1 ;  /* 0x0000000000017941 */ /* 0x000fea0003800000 */
.L_x_121:
        /* <DEDUP_REMOVED lines=21> */
.L_x_126:
        /* <DEDUP_REMOVED lines=140> */
.L_x_128:
[----:B------:R-:W-:Y:S05]  /*b0b0*/  BSYNC.RECONVERGENT B0 ;  /* 0x0000000000007941 */ /* 0x000fea0003800200 */
.L_x_127:
        /* <DEDUP_REMOVED lines=12> */
.L_x_130:
[----:B------:R-:W-:Y:S05]  /*b180*/  BSYNC.RECONVERGENT B0 ;  /* 0x0000000000007941 */ /* 0x000fea0003800200 */
.L_x_129:
        /* <DEDUP_REMOVED lines=27> */
.L_x_134:
[----:B------:R-:W-:Y:S05]  /*b340*/  BSYNC B0 ;  /* 0x0000000000007941 */ /* 0x000fea0003800000 */
.L_x_133:
        /* <DEDUP_REMOVED lines=41> */
.L_x_132:
[----:B------:R-:W-:Y:S05]  /*b5e0*/  BSYNC B1 ;  /* 0x0000000000017941 */ /* 0x000fea0003800000 */
.L_x_131:
        /* <DEDUP_REMOVED lines=21> */
.L_x_136:
        /* <DEDUP_REMOVED lines=140> */
.L_x_138:
[----:B------:R-:W-:Y:S05]  /*c000*/  BSYNC.RECONVERGENT B0 ;  /* 0x0000000000007941 */ /* 0x000fea0003800200 */
.L_x_137:
        /* <DEDUP_REMOVED lines=12> */
.L_x_140:
[----:B------:R-:W-:Y:S05]  /*c0d0*/  BSYNC.RECONVERGENT B0 ;  /* 0x0000000000007941 */ /* 0x000fea0003800200 */
.L_x_139:
        /* <DEDUP_REMOVED lines=27> */
.L_x_144:
[----:B------:R-:W-:Y:S05]  /*c290*/  BSYNC B0 ;  /* 0x0000000000007941 */ /* 0x000fea0003800000 */
.L_x_143:
        /* <DEDUP_REMOVED lines=41> */
.L_x_142:
[----:B------:R-:W-:Y:S05]  /*c530*/  BSYNC B1 ;  /* 0x0000000000017941 */ /* 0x000fea0003800000 */
.L_x_141:
        /* <DEDUP_REMOVED lines=21> */
.L_x_146:
        /* <DEDUP_REMOVED lines=140> */
.L_x_148:
[----:B------:R-:W-:Y:S05]  /*cf50*/  BSYNC.RECONVERGENT B0 ;  /* 0x0000000000007941 */ /* 0x000fea0003800200 */
.L_x_147:
        /* <DEDUP_REMOVED lines=12> */
.L_x_150:
[----:B------:R-:W-:Y:S05]  /*d020*/  BSYNC.RECONVERGENT B0 ;  /* 0x0000000000007941 */ /* 0x000fea0003800200 */
.L_x_149:
        /* <DEDUP_REMOVED lines=27> */
.L_x_154:
[----:B------:R-:W-:Y:S05]  /*d1e0*/  BSYNC B0 ;  /* 0x0000000000007941 */ /* 0x000fea0003800000 */
.L_x_153:
        /* <DEDUP_REMOVED lines=41> */
.L_x_152:
[----:B------:R-:W-:Y:S05]  /*d480*/  BSYNC B1 ;  /* 0x0000000000017941 */ /* 0x000fea0003800000 */
.L_x_151:
        /* <DEDUP_REMOVED lines=21> */
.L_x_156:
        /* <DEDUP_REMOVED lines=140> */
.L_x_158:
[----:B------:R-:W-:Y:S05]  /*dea0*/  BSYNC.RECONVERGENT B0 ;  /* 0x0000000000007941 */ /* 0x000fea0003800200 */
.L_x_157:
        /* <DEDUP_REMOVED lines=12> */
.L_x_160:
[----:B------:R-:W-:Y:S05]  /*df70*/  BSYNC.RECONVERGENT B0 ;  /* 0x0000000000007941 */ /* 0x000fea0003800200 */
.L_x_159:
[----:B------:R-:W-:Y:S01]  /*df80*/  BAR.SYNC.DEFER_BLOCKING 0x1, 0x80 ;  /* 0x0042000000007b1d */ /* 0x000fe20000010000 */
[----:B------:R-:W-:Y:S01]  /*df90*/  @P1 VIADD R4, R0, 0x58 ;  /* 0x0000005800041836 */ /* 0x000fe20000000000 */
[----:B------:R-:W-:Y:S01]  /*dfa0*/  @P1 SHF.L.U32 R0, R102, 0x1f, RZ ;  /* 0x0000001f66001819 */ /* 0x000fe200000006ff */
[----:B------:R-:W-:Y:S03]  /*dfb0*/  UISETP.NE.AND UP0, UPT, UR37, URZ, UPT ;  /* 0x000000ff2500728c */ /* 0x000fe6000bf05270 */
[----:B------:R-:W-:Y:S01]  /*dfc0*/  @P1 PRMT R39, R39, 0x654, R4 ;  /* 0x0000065427271816 */ /* 0x000fe20000000004 */
[----:B------:R-:W-:Y:S03]  /*dfd0*/  USEL UR40, URZ, 0xe0, !UP0 ;  /* 0x000000e0ff287887 */ /* 0x000fe6000c000000 */
[----:B------:R1:W-:Y:S01]  /*dfe0*/  @P1 SYNCS.ARRIVE.TRANS64.RED.A1T0 RZ, [R39+URZ], RZ ;  /* 0x000000ff27ff19a7 */ /* 0x0003e200081004ff */
[----:B------:R-:W-:Y:S01]  /*dff0*/  UMOV UR4, 0x400 ;  /* 0x0000040000047882 */ /* 0x000fe20000000000 */
[----:B------:R-:W-:Y:S01]  /*e000*/  BSSY B1, `(.L_x_161) ;  /* 0x0000037000017945 */ /* 0x000fe20003800000 */
[----:B------:R-:W-:Y:S02]  /*e010*/  ULEA UR47, UR51, UR4, 0x18 ;  /* 0x00000004332f7291 */ /* 0x000fe4000f8ec0ff */
[----:B------:R-:W-:Y:S04]  /*e020*/  UIADD3 UR4, UPT, UPT, UR48, 0x1, URZ ;  /* 0x0000000130047890 */ /* 0x000fe8000fffe0ff */
[----:B------:R-:W-:Y:S01]  /*e030*/  LEA R3, R100, UR47, 0x3 ;  /* 0x0000002f64037c11 */ /* 0x000fe2000f8e18ff */
[----:B------:R-:W-:Y:S03]  /*e040*/  UISETP.NE.AND UP1, UPT, UR4, 0x3, UPT ;  /* 0x000000030400788c */ /* 0x000fe6000bf25270 */
[----:B------:R-:W2:Y:S01]  /*e050*/  @P1 SYNCS.PHASECHK.TRANS64.TRYWAIT P0, [R3+URZ+0x40], R0 ;  /* 0x00004000030015a7 */ /* 0x000ea200080011ff */
[----:B------:R-:W-:Y:S01]  /*e060*/  USEL UR53, UR4, URZ, UP1 ;  /* 0x000000ff04357287 */ /* 0x000fe20008800000 */
[----:B--2---:R-:W-:Y:S01]  /*e070*/  @P1 SEL R101, RZ, 0x1, !P0 ;  /* 0x00000001ff651807 */ /* 0x004fe20004000000 */
[----:B-1----:R-:W-:Y:S10]  /*e080*/  @!P1 BRA `(.L_x_162) ;  /* 0x0000000000b89947 */ /* 0x002ff40003800000 */
        /* <DEDUP_REMOVED lines=9> */
.L_x_164:
[----:B------:R-:W-:Y:S05]  /*e120*/  BSYNC B0 ;  /* 0x0000000000007941 */ /* 0x000fea0003800000 */
.L_x_163:
[----:B------:R-:W-:Y:S11]  /*e130*/  ISETP.NE.AND P0, PT, R103, RZ, PT ;  /* 0x000000ff6700720c */ /* 0x000ff60003f05270 */
[----:B------:R-:W-:Y:S02]  /*e140*/  @!UPT UIADD3 URZ, UPT, UPT, URZ, URZ, URZ ;  /* 0x000000fffffff290 */ /* 0x000fe4000fffe0ff */
[----:B------:R2:W2:Y:S01]  /*e150*/  @P0 LDS R42, [R0] ;  /* 0x00000000002a0984 */ /* 0x0004a20000000800 */
[----:B-1----:R-:W-:Y:S03]  /*e160*/  @P0 IMAD.IADD R3, R99, 0x1, R100 ;  /* 0x0000000163030824 */ /* 0x002fe600078e0264 */
[----:B------:R1:W1:Y:S02]  /*e170*/  @P0 LDS R46, [R0+0x200] ;  /* 0x00020000002e0984 */ /* 0x0002640000000800 */
[----:B------:R-:W-:Y:S02]  /*e180*/  @P0 IADD3 R4, PT, PT, R98, R3, RZ ;  /* 0x0000000362040210 */ /* 0x000fe40007ffe0ff */
        /* <DEDUP_REMOVED lines=29> */
[----:B--2---:R1:W1:Y:S02]  /*e360*/  @P0 LDS R72, [R4+0xe00] ;  /* 0x000e000004480984 */ /* 0x0042640000000800 */
.L_x_162:
[----:B------:R-:W-:Y:S05]  /*e370*/  BSYNC B1 ;  /* 0x0000000000017941 */ /* 0x000fea0003800000 */
.L_x_161:
        /* <DEDUP_REMOVED lines=21> */
.L_x_166:
[----:B------:R-:W-:Y:S01]  /*e4d0*/  ISETP.NE.AND P0, PT, R93, RZ, PT ;  /* 0x000000ff5d00720c */ /* 0x000fe20003f05270 */
[----:B------:R-:W-:Y:S05]  /*e4e0*/  WARPSYNC.ALL ;  /* 0x0000000000007948 */ /* 0x000fea0003800000 */
[----:B------:R-:W-:Y:S01]  /*e4f0*/  R2UR UR4, R37 ;  /* 0x00000000250472ca */ /* 0x000fe200000e0000 */
[----:B------:R-:W-:Y:S11]  /*e500*/  BSSY.RECONVERGENT B0, `(.L_x_167) ;  /* 0x0000088000007945 */ /* 0x000ff60003800200 */
[----:B------:R-:W-:Y:S01]  /*e510*/  @!UPT UIADD3 URZ, UPT, UPT, URZ, URZ, URZ ;  /* 0x000000fffffff290 */ /* 0x000fe2000fffe0ff */
[----:B------:R-:W1:Y:S01]  /*e520*/  LDTM.x32 R4, tmem[UR4] ;  /* 0x00000004000479ee */ /* 0x000e6200082c0000 */
[----:B------:R-:W-:Y:S06]  /*e530*/  USHF.L.U32 UR4, UR46, 0xe, URZ ;  /* 0x0000000e2e047899 */ /* 0x000fec00080006ff */
[----:B------:R-:W-:Y:S04]  /*e540*/  IADD3 R0, PT, PT, R91, UR4, RZ ;  /* 0x000000045b007c10 */ /* 0x000fe8000fffe0ff */
[-C--:B------:R-:W-:Y:S02]  /*e550*/  IADD3 R99, PT, PT, R99, R0.reuse, RZ ;  /* 0x0000000063637210 */ /* 0x080fe40007ffe0ff */
[C---:B------:R-:W-:Y:S02]  /*e560*/  IADD3 R0, PT, PT, R98.reuse, R0, RZ ;  /* 0x0000000062007210 */ /* 0x040fe40007ffe0ff */
        /* <DEDUP_REMOVED lines=102> */
[----:B--2---:R-:W2:Y:S02]  /*ebd0*/  FENCE.VIEW.ASYNC.S ;  /* 0x00000000000073c6 */ /* 0x004ea40000000000 */
[----:B--2---:R-:W-:Y:S06]  /*ebe0*/  BAR.SYNC.DEFER_BLOCKING 0x1, 0x80 ;  /* 0x0042000000007b1d */ /* 0x004fec0000010000 */
[----:B------:R-:W-:Y:S05]  /*ebf0*/  @P0 BRA `(.L_x_168) ;  /* 0x0000000000600947 */ /* 0x000fea0003800000 */
        /* <DEDUP_REMOVED lines=24> */
.L_x_168:
[----:B------:R-:W-:Y:S05]  /*ed80*/  BSYNC.RECONVERGENT B0 ;  /* 0x0000000000007941 */ /* 0x000fea0003800200 */
.L_x_167:
[----:B------:R-:W-:Y:S01]  /*ed90*/  UISETP.NE.AND UP0, UPT, UR50, URZ, UPT ;  /* 0x000000ff3200728c */ /* 0x000fe2000bf05270 */
[----:B------:R-:W-:Y:S01]  /*eda0*/  BSSY.RECONVERGENT B0, `(.L_x_169) ;  /* 0x0000009000007945 */ /* 0x000fe20003800200 */
[----:B------:R-:W-:Y:S04]  /*edb0*/  UIADD3 UR4, UPT, UPT, UR46, 0x1, URZ ;  /* 0x000000012e047890 */ /* 0x000fe8000fffe0ff */
[----:B------:R-:W-:Y:S02]  /*edc0*/  UISETP.EQ.XOR UP1, UPT, UR4, 0x3, UP0 ;  /* 0x000000030400788c */ /* 0x000fe40008722a70 */
[----:B------:R-:W-:Y:S02]  /*edd0*/  UISETP.NE.AND UP0, UPT, UR4, 0x3, UPT ;  /* 0x000000030400788c */ /* 0x000fe4000bf05270 */
[----:B------:R-:W-:Y:S02]  /*ede0*/  USEL UR5, URZ, 0x1, !UP1 ;  /* 0x00000001ff057887 */ /* 0x000fe4000c800000 */
[----:B------:R-:W-:Y:S02]  /*edf0*/  USEL UR52, UR4, URZ, UP0 ;  /* 0x000000ff04347287 */ /* 0x000fe40008000000 */
[----:B------:R-:W-:Y:S01]  /*ee00*/  ULOP3.LUT UR56, UR56, UR5, URZ, 0x3c, !UPT ;  /* 0x0000000538387292 */ /* 0x000fe2000f8e3cff */
[----:B------:R-:W-:Y:S11]  /*ee10*/  @P0 BRA `(.L_x_170) ;  /* 0x0000000000040947 */ /* 0x000ff60003800000 */
[----:B------:R-:W-:Y:S04]  /*ee20*/  DEPBAR.LE SB0, 0x1 ;  /* 0x000080400000791a */ /* 0x000fe80000000000 */
.L_x_170:
[----:B------:R-:W-:Y:S05]  /*ee30*/  BSYNC.RECONVERGENT B0 ;  /* 0x0000000000007941 */ /* 0x000fea0003800200 */
.L_x_169:
[----:B------:R-:W-:Y:S01]  /*ee40*/  BAR.SYNC.DEFER_BLOCKING 0x1, 0x80 ;  /* 0x0042000000007b1d */ /* 0x000fe20000010000 */
[----:B------:R-:W-:Y:S09]  /*ee50*/  UISETP.NE.AND UP0, UPT, UR55, -0x8, UPT ;  /* 0xfffffff83700788c */ /* 0x000ff2000bf05270 */
[----:B------:R-:W-:Y:S05]  /*ee60*/  BRA.U !UP0, `(.L_x_171) ;  /* 0x0000000108287547 */ /* 0x000fea000b800000 */
[----:B-1----:R-:W1:Y:S01]  /*ee70*/  S2R R0, SR_CgaCtaId ;  /* 0x0000000000007919 */ /* 0x002e620000008800 */
[----:B------:R-:W-:Y:S01]  /*ee80*/  ISETP.NE.AND P0, PT, R97, RZ, PT ;  /* 0x000000ff6100720c */ /* 0x000fe20003f05270 */
[----:B------:R-:W-:Y:S01]  /*ee90*/  IMAD.U32 R3, RZ, RZ, UR53 ;  /* 0x00000035ff037e24 */ /* 0x000fe2000f8e00ff */
[----:B------:R-:W-:Y:S04]  /*eea0*/  UIADD3 UR4, UPT, UPT, UR53, 0x1, URZ ;  /* 0x0000000135047890 */ /* 0x000fe8000fffe0ff */
[----:B------:R-:W-:Y:S04]  /*eeb0*/  UISETP.NE.AND UP0, UPT, UR4, 0x3, UPT ;  /* 0x000000030400788c */ /* 0x000fe8000bf05270 */
[----:B------:R-:W-:Y:S03]  /*eec0*/  USEL UR53, UR4, URZ, UP0 ;  /* 0x000000ff04357287 */ /* 0x000fe60008000000 */
[----:B------:R-:W-:Y:S05]  /*eed0*/  @P0 LEA R3, R3, UR47, 0x3 ;  /* 0x0000002f03030c11 */ /* 0x000fea000f8e18ff */
[----:B------:R-:W-:Y:S05]  /*eee0*/  @P0 VIADD R3, R3, 0x58 ;  /* 0x0000005803030836 */ /* 0x000fea0000000000 */
[----:B-1----:R-:W-:Y:S04]  /*eef0*/  @P0 PRMT R0, R0, 0x654, R3 ;  /* 0x0000065400000816 */ /* 0x002fe80000000003 */
[----:B------:R2:W-:Y:S03]  /*ef00*/  @P0 SYNCS.ARRIVE.TRANS64.RED.A1T0 RZ, [R0+URZ], RZ ;  /* 0x000000ff00ff09a7 */ /* 0x0005e600081004ff */
.L_x_171:
[----:B------:R-:W-:Y:S01]  /*ef10*/  R2UR UR4, R96 ;  /* 0x00000000600472ca */ /* 0x000fe200000e0000 */
[----:B------:R-:W-:Y:S01]  /*ef20*/  UIADD3 UR55, UPT, UPT, UR55, 0x8, URZ ;  /* 0x0000000837377890 */ /* 0x000fe2000fffe0ff */
[----:B------:R-:W-:Y:S01]  /*ef30*/  R2UR UR5, R73 ;  /* 0x00000000490572ca */ /* 0x000fe200000e0000 */
[----:B------:R-:W-:Y:S01]  /*ef40*/  ULOP3.LUT UR37, UR37, 0x1, URZ, 0x3c, !UPT ;  /* 0x0000000125257892 */ /* 0x000fe2000f8e3cff */
[----:B------:R-:W-:Y:S02]  /*ef50*/  R2UR UR36, R94 ;  /* 0x000000005e2472ca */ /* 0x000fe400000e0000 */
[C---:B------:R-:W-:Y:S04]  /*ef60*/  ISETP.NE.AND P0, PT, R88.reuse, 0x2, PT ;  /* 0x000000025800780c */ /* 0x040fe80003f05270 */
[----:B-12---:R-:W-:Y:S02]  /*ef70*/  SEL R0, RZ, 0x1, P0 ;  /* 0x00000001ff007807 */ /* 0x006fe40000000000 */
[----:B------:R-:W-:Y:S01]  /*ef80*/  SEL R88, R88, RZ, P0 ;  /* 0x000000ff58587207 */ /* 0x000fe20000000000 */
[----:B------:R-:W-:Y:S01]  /*ef90*/  UISETP.NE.AND UP0, UPT, UR4, URZ, UPT ;  /* 0x000000ff0400728c */ /* 0x000fe2000bf05270 */
[----:B------:R-:W-:Y:S01]  /*efa0*/  R2UR UR4, R78 ;  /* 0x000000004e0472ca */ /* 0x000fe200000e0000 */
[----:B------:R-:W-:Y:S01]  /*efb0*/  UIADD3 UR25, UPT, UPT, UR38, UR5, URZ ;  /* 0x0000000526197290 */ /* 0x000fe2000fffe0ff */
[----:B------:R-:W-:Y:S11]  /*efc0*/  LOP3.LUT R89, R89, R0, RZ, 0x3c, !PT ;  /* 0x0000000059597212 */ /* 0x000ff600078e3cff */
[----:B------:R-:W-:Y:S01]  /*efd0*/  UIADD3 UR11, UPT, UPT, UR39, UR4, URZ ;  /* 0x00000004270b7290 */ /* 0x000fe2000fffe0ff */
[----:B------:R-:W-:Y:S11]  /*efe0*/  BRA.U UP0, `(.L_x_172) ;  /* 0xffffff7500547547 */ /* 0x000ff6000b83ffff */
[----:B------:R-:W-:Y:S01]  /*eff0*/  R2UR UR4, R86 ;  /* 0x00000000560472ca */ /* 0x000fe200000e0000 */
[----:B------:R-:W-:-:S12]  /*f000*/  SYNCS.ARRIVE.TRANS64.A1T0 RZ, [UR47+0xd0], RZ ;  /* 0x0000d0ffffff79a7 */ /* 0x000fd8000810002f */
[----:B------:R-:W-:-:S09]  /*f010*/  UISETP.NE.AND UP0, UPT, UR4, URZ, UPT ;  /* 0x000000ff0400728c */ /* 0x000fd2000bf05270 */
[----:B------:R-:W-:Y:S05]  /*f020*/  BRA.U !UP0, `(.L_x_173) ;  /* 0x0000000108487547 */ /* 0x000fea000b800000 */
[----:B------:R-:W1:Y:S02]  /*f030*/  LDCU.64 UR4, c[0x0][0xa90] ;  /* 0x00015200ff0477ac */ /* 0x000e640008000a00 */
[----:B-1----:R-:W-:-:S04]  /*f040*/  UISETP.NE.U32.AND UP0, UPT, UR4, URZ, UPT ;  /* 0x000000ff0400728c */ /* 0x002fc8000bf05070 */
[----:B------:R-:W-:-:S09]  /*f050*/  UISETP.NE.AND.EX UP0, UPT, UR5, URZ, UPT, UP0 ;  /* 0x000000ff0500728c */ /* 0x000fd2000bf05300 */
[----:B------:R-:W-:Y:S05]  /*f060*/  BRA.U UP0, `(.L_x_174) ;  /* 0x00000001000c7547 */ /* 0x000fea000b800000 */
[----:B------:R-:W-:-:S13]  /*f070*/  FSETP.NEU.AND P0, PT, R41, RZ, PT ;  /* 0x000000ff2900720b */ /* 0x000fda0003f0d000 */
[----:B------:R-:W-:Y:S05]  /*f080*/  @!P0 EXIT ;  /* 0x000000000000894d */ /* 0x000fea0003800000 */
[----:B------:R-:W-:Y:S05]  /*f090*/  BRA `(.L_x_173) ;  /* 0x00000000002c7947 */ /* 0x000fea0003800000 */
.L_x_174:
[----:B------:R-:W-:Y:S01]  /*f0a0*/  ISETP.NE.AND P0, PT, R87, RZ, PT ;  /* 0x000000ff5700720c */ /* 0x000fe20003f05270 */
[----:B------:R-:W-:-:S12]  /*f0b0*/  BSSY.RECONVERGENT B0, `(.L_x_173) ;  /* 0x0000009000007945 */ /* 0x000fd80003800200 */
[----:B------:R-:W-:Y:S05]  /*f0c0*/  @P0 BRA `(.L_x_175) ;  /* 0x0000000000140947 */ /* 0x000fea0003800000 */
[----:B------:R-:W1:Y:S02]  /*f0d0*/  LDCU.64 UR4, c[0x0][0xa88] ;  /* 0x00015100ff0477ac */ /* 0x000e640008000a00 */
[----:B-1----:R-:W-:-:S04]  /*f0e0*/  ISETP.NE.U32.AND P0, PT, RZ, UR4, PT ;  /* 0x00000004ff007c0c */ /* 0x002fc8000bf05070 */
[----:B------:R-:W-:-:S13]  /*f0f0*/  ISETP.NE.AND.EX P0, PT, RZ, UR5, PT, P0 ;  /* 0x00000005ff007c0c */ /* 0x000fda000bf05300 */
[----:B------:R-:W-:Y:S05]  /*f100*/  @!P0 EXIT ;  /* 0x000000000000894d */ /* 0x000fea0003800000 */
[----:B------:R-:W-:Y:S05]  /*f110*/  BRA `(.L_x_176) ;  /* 0x0000000000087947 */ /* 0x000fea0003800000 */
.L_x_175:
[----:B------:R-:W-:-:S13]  /*f120*/  FSETP.NEU.AND P0, PT, R41, RZ, PT ;  /* 0x000000ff2900720b */ /* 0x000fda0003f0d000 */
[----:B------:R-:W-:Y:S05]  /*f130*/  @!P0 EXIT ;  /* 0x000000000000894d */ /* 0x000fea0003800000 */
.L_x_176:
[----:B------:R-:W-:Y:S05]  /*f140*/  BSYNC.RECONVERGENT B0 ;  /* 0x0000000000007941 */ /* 0x000fea0003800200 */
.L_x_173:
[----:B------:R-:W-:Y:S01]  /*f150*/  ULEA UR4, UR53, UR47, 0x3 ;  /* 0x0000002f35047291 */ /* 0x000fe2000f8e18ff */
[----:B------:R-:W-:-:S04]  /*f160*/  DEPBAR.LE SB0, 0x0 ;  /* 0x000080000000791a */ /* 0x000fc80000000000 */
[----:B------:R-:W-:-:S04]  /*f170*/  UIADD3 UR4, UPT, UPT, UR4, 0x58, URZ ;  /* 0x0000005804047890 */ /* 0x000fc8000fffe0ff */
[----:B------:R-:W-:-:S09]  /*f180*/  UPRMT UR4, UR51, 0x654, UR4 ;  /* 0x0000065433047896 */ /* 0x000fd20008000004 */
[----:B------:R-:W-:Y:S01]  /*f190*/  SYNCS.ARRIVE.TRANS64.RED.A1T0 RZ, [UR4], RZ ;  /* 0x000000ffffff79a7 */ /* 0x000fe20008100404 */
[----:B------:R-:W-:Y:S05]  /*f1a0*/  EXIT ;  /* 0x000000000000794d */ /* 0x000fea0003800000 */
.L_x_24:
[----:B------:R1:W1:Y:S02]  /*f1b0*/  SYNCS.PHASECHK.TRANS64.TRYWAIT P0, [R3+URZ+0xc0], R2 ;  /* 0x0000c002030075a7 */ /* 0x00026400080011ff */
[----:B-1----:R-:W-:Y:S05]  /*f1c0*/  @!P0 NANOSLEEP.SYNCS 0x989680 ;  /* 0x009896800000895d */ /* 0x002fea0003900000 */
[----:B------:R-:W1:Y:S02]  /*f1d0*/  @!P0 SYNCS.PHASECHK.TRANS64 P0, [R3+URZ+0xc0], R2 ;  /* 0x0000c002030085a7 */ /* 0x000e6400080010ff */
[----:B-1----:R-:W-:Y:S05]  /*f1e0*/  @!P0 BRA `(.L_x_24) ;  /* 0xfffffffc00f08947 */ /* 0x002fea000383ffff */
[----:B------:R-:W-:Y:S05]  /*f1f0*/  BRA `(.L_x_177) ;  /* 0xffffff2400a47947 */ /* 0x000fea000383ffff */
.L_x_27:
[----:B------:R-:W-:-:S07]  /*f200*/  MOV R0, UR33 ;  /* 0x0000002100007c02 */ /* 0x000fce0008000f00 */
.L_x_178:
[----:B-1----:R1:W2:Y:S02]  /*f210*/  SYNCS.PHASECHK.TRANS64.TRYWAIT P0, [R0+URZ+0x20], R3 ;  /* 0x00002003000075a7 */ /* 0x0022a400080011ff */
[----:B--2---:R-:W-:Y:S05]  /*f220*/  @!P0 NANOSLEEP.SYNCS 0x989680 ;  /* 0x009896800000895d */ /* 0x004fea0003900000 */
[----:B------:R-:W2:Y:S02]  /*f230*/  @!P0 SYNCS.PHASECHK.TRANS64 P0, [R0+URZ+0x20], R3 ;  /* 0x00002003000085a7 */ /* 0x000ea400080010ff */
[----:B--2---:R-:W-:Y:S05]  /*f240*/  @!P0 BRA `(.L_x_178) ;  /* 0xfffffffc00f08947 */ /* 0x004fea000383ffff */
[----:B------:R-:W-:Y:S05]  /*f250*/  BRA `(.L_x_26) ;  /* 0xffffff2400fc7947 */ /* 0x000fea000383ffff */
.L_x_30:
[----:B-1----:R1:W2:Y:S02]  /*f260*/  SYNCS.PHASECHK.TRANS64.TRYWAIT P0, [R3+URZ+0x80], R0 ;  /* 0x00008000030075a7 */ /* 0x0022a400080011ff */
[----:B--2---:R-:W-:Y:S05]  /*f270*/  @!P0 NANOSLEEP.SYNCS 0x989680 ;  /* 0x009896800000895d */ /* 0x004fea0003900000 */
[----:B------:R-:W2:Y:S02]  /*f280*/  @!P0 SYNCS.PHASECHK.TRANS64 P0, [R3+URZ+0x80], R0 ;  /* 0x00008000030085a7 */ /* 0x000ea400080010ff */
[----:B--2---:R-:W-:Y:S05]  /*f290*/  @!P0 BRA `(.L_x_30) ;  /* 0xfffffffc00f08947 */ /* 0x004fea000383ffff */
[----:B------:R-:W-:Y:S05]  /*f2a0*/  BRA `(.L_x_179) ;  /* 0xffffff2800ac7947 */ /* 0x000fea000383ffff */
.L_x_34:
[----:B-1----:R-:W-:-:S07]  /*f2b0*/  MOV R0, UR4 ;  /* 0x0000000400007c02 */ /* 0x002fce0008000f00 */
.L_x_180:
[----:B-1----:R1:W2:Y:S02]  /*f2c0*/  SYNCS.PHASECHK.TRANS64.TRYWAIT P0, [R0+URZ], R3 ;  /* 0x00000003000075a7 */ /* 0x0022a400080011ff */
[----:B--2---:R-:W-:Y:S05]  /*f2d0*/  @!P0 NANOSLEEP.SYNCS 0x989680 ;  /* 0x009896800000895d */ /* 0x004fea0003900000 */
[----:B------:R-:W2:Y:S02]  /*f2e0*/  @!P0 SYNCS.PHASECHK.TRANS64 P0, [R0+URZ], R3 ;  /* 0x00000003000085a7 */ /* 0x000ea400080010ff */
[----:B--2---:R-:W-:Y:S05]  /*f2f0*/  @!P0 BRA `(.L_x_180) ;  /* 0xfffffffc00f08947 */ /* 0x004fea000383ffff */
[----:B------:R-:W-:Y:S05]  /*f300*/  BRA `(.L_x_181) ;  /* 0xffffff3000487947 */ /* 0x000fea000383ffff */
.L_x_35:
[----:B------:R-:W-:-:S07]  /*f310*/  MOV R0, UR5 ;  /* 0x0000000500007c02 */ /* 0x000fce0008000f00 */
.L_x_182:
[----:B-1----:R1:W2:Y:S02]  /*f320*/  SYNCS.PHASECHK.TRANS64.TRYWAIT P0, [R0+URZ], R3 ;  /* 0x00000003000075a7 */ /* 0x0022a400080011ff */
[----:B--2---:R-:W-:Y:S05]  /*f330*/  @!P0 NANOSLEEP.SYNCS 0x989680 ;  /* 0x009896800000895d */ /* 0x004fea0003900000 */
[----:B------:R-:W2:Y:S02]  /*f340*/  @!P0 SYNCS.PHASECHK.TRANS64 P0, [R0+URZ], R3 ;  /* 0x00000003000085a7 */ /* 0x000ea400080010ff */
[----:B--2---:R-:W-:Y:S05]  /*f350*/  @!P0 BRA `(.L_x_182) ;  /* 0xfffffffc00f08947 */ /* 0x004fea000383ffff */
[----:B------:R-:W-:Y:S05]  /*f360*/  BRA `(.L_x_183) ;  /* 0xffffff3000547947 */ /* 0x000fea000383ffff */
.L_x_36:
[----:B------:R-:W-:-:S07]  /*f370*/  MOV R0, UR5 ;  /* 0x0000000500007c02 */ /* 0x000fce0008000f00 */
.L_x_184:
[----:B-1----:R1:W2:Y:S02]  /*f380*/  SYNCS.PHASECHK.TRANS64.TRYWAIT P0, [R0+URZ], R3 ;  /* 0x00000003000075a7 */ /* 0x0022a400080011ff */
[----:B--2---:R-:W-:Y:S05]  /*f390*/  @!P0 NANOSLEEP.SYNCS 0x989680 ;  /* 0x009896800000895d */ /* 0x004fea0003900000 */
[----:B------:R-:W2:Y:S02]  /*f3a0*/  @!P0 SYNCS.PHASECHK.TRANS64 P0, [R0+URZ], R3 ;  /* 0x00000003000085a7 */ /* 0x000ea400080010ff */
[----:B--2---:R-:W-:Y:S05]  /*f3b0*/  @!P0 BRA `(.L_x_184) ;  /* 0xfffffffc00f08947 */ /* 0x004fea000383ffff */
[----:B------:R-:W-:Y:S05]  /*f3c0*/  BRA `(.L_x_185) ;  /* 0xffffff3000607947 */ /* 0x000fea000383ffff */
.L_x_39:
[----:B-1----:R1:W2:Y:S02]  /*f3d0*/  SYNCS.PHASECHK.TRANS64.TRYWAIT P0, [R0+URZ+0xb0], R5 ;  /* 0x0000b005000075a7 */ /* 0x0022a400080011ff */
[----:B--2---:R-:W-:Y:S05]  /*f3e0*/  @!P0 NANOSLEEP.SYNCS 0x989680 ;  /* 0x009896800000895d */ /* 0x004fea0003900000 */
[----:B------:R-:W2:Y:S02]  /*f3f0*/  @!P0 SYNCS.PHASECHK.TRANS64 P0, [R0+URZ+0xb0], R5 ;  /* 0x0000b005000085a7 */ /* 0x000ea400080010ff */
[----:B--2---:R-:W-:Y:S05]  /*f400*/  @!P0 BRA `(.L_x_39) ;  /* 0xfffffffc00f08947 */ /* 0x004fea000383ffff */
[----:B------:R-:W-:Y:S05]  /*f410*/  BRA `(.L_x_186) ;  /* 0xffffff3000bc7947 */ /* 0x000fea000383ffff */
.L_x_40:
[----:B------:R-:W-:-:S07]  /*f420*/  MOV R0, UR4 ;  /* 0x0000000400007c02 */ /* 0x000fce0008000f00 */
.L_x_187:
[----:B-1----:R1:W2:Y:S02]  /*f430*/  SYNCS.PHASECHK.TRANS64.TRYWAIT P0, [R0+URZ+0x90], R5 ;  /* 0x00009005000075a7 */ /* 0x0022a400080011ff */
[----:B--2---:R-:W-:Y:S05]  /*f440*/  @!P0 NANOSLEEP.SYNCS 0x989680 ;  /* 0x009896800000895d */ /* 0x004fea0003900000 */
[----:B------:R-:W2:Y:S02]  /*f450*/  @!P0 SYNCS.PHASECHK.TRANS64 P0, [R0+URZ+0x90], R5 ;  /* 0x00009005000085a7 */ /* 0x000ea400080010ff */
[----:B--2---:R-:W-:Y:S05]  /*f460*/  @!P0 BRA `(.L_x_187) ;  /* 0xfffffffc00f08947 */ /* 0x004fea000383ffff */
[----:B------:R-:W-:Y:S05]  /*f470*/  BRA `(.L_x_188) ;  /* 0xffffff3000cc7947 */ /* 0x000fea000383ffff */
.L_x_41:
[----:B-1----:R1:W2:Y:S02]  /*f480*/  SYNCS.PHASECHK.TRANS64.TRYWAIT P1, [R0+URZ+0x80], R5 ;  /* 0x00008005000075a7 */ /* 0x0022a400080211ff */
[----:B--2---:R-:W-:Y:S05]  /*f490*/  @!P1 NANOSLEEP.SYNCS 0x989680 ;  /* 0x009896800000995d */ /* 0x004fea0003900000 */
[----:B------:R-:W2:Y:S02]  /*f4a0*/  @!P1 SYNCS.PHASECHK.TRANS64 P1, [R0+URZ+0x80], R5 ;  /* 0x00008005000095a7 */ /* 0x000ea400080210ff */
[----:B--2---:R-:W-:Y:S05]  /*f4b0*/  @!P1 BRA `(.L_x_41) ;  /* 0xfffffffc00f09947 */ /* 0x004fea000383ffff */
[----:B------:R-:W-:Y:S05]  /*f4c0*/  BRA `(.L_x_189) ;  /* 0xffffff3000fc7947 */ /* 0x000fea000383ffff */
.L_x_44:
[----:B------:R-:W-:-:S07]  /*f4d0*/  MOV R0, UR4 ;  /* 0x0000000400007c02 */ /* 0x000fce0008000f00 */
.L_x_190:
[----:B-1----:R1:W2:Y:S02]  /*f4e0*/  SYNCS.PHASECHK.TRANS64.TRYWAIT P0, [R0+URZ+0x90], R3 ;  /* 0x00009003000075a7 */ /* 0x0022a400080011ff */
[----:B--2---:R-:W-:Y:S05]  /*f4f0*/  @!P0 NANOSLEEP.SYNCS 0x989680 ;  /* 0x009896800000895d */ /* 0x004fea0003900000 */
[----:B------:R-:W2:Y:S02]  /*f500*/  @!P0 SYNCS.PHASECHK.TRANS64 P0, [R0+URZ+0x90], R3 ;  /* 0x00009003000085a7 */ /* 0x000ea400080010ff */
[----:B--2---:R-:W-:Y:S05]  /*f510*/  @!P0 BRA `(.L_x_190) ;  /* 0xfffffffc00f08947 */ /* 0x004fea000383ffff */
[----:B------:R-:W-:Y:S05]  /*f520*/  BRA `(.L_x_43) ;  /* 0xffffff3400507947 */ /* 0x000fea000383ffff */
.L_x_51:
[----:B-1----:R1:W2:Y:S02]  /*f530*/  SYNCS.PHASECHK.TRANS64.TRYWAIT P0, [R0+URZ+0x80], R5 ;  /* 0x00008005000075a7 */ /* 0x0022a400080011ff */
[----:B--2---:R-:W-:Y:S05]  /*f540*/  @!P0 NANOSLEEP.SYNCS 0x989680 ;  /* 0x009896800000895d */ /* 0x004fea0003900000 */
[----:B------:R-:W2:Y:S02]  /*f550*/  @!P0 SYNCS.PHASECHK.TRANS64 P0, [R0+URZ+0x80], R5 ;  /* 0x00008005000085a7 */ /* 0x000ea400080010ff */
[----:B--2---:R-:W-:Y:S05]  /*f560*/  @!P0 BRA `(.L_x_51) ;  /* 0xfffffffc00f08947 */ /* 0x004fea000383ffff */
[----:B------:R-:W-:Y:S05]  /*f570*/  BRA `(.L_x_191) ;  /* 0xffffff3800b47947 */ /* 0x000fea000383ffff */
.L_x_54:
[----:B-1----:R-:W-:Y:S07]  /*f580*/  MOV R0, UR8 ;  /* 0x0000000800007c02 */ /* 0x002fee0008000f00 */
.L_x_192:
[----:B-1----:R1:W2:Y:S02]  /*f590*/  SYNCS.PHASECHK.TRANS64.TRYWAIT P0, [R0+URZ], R5 ;  /* 0x00000005000075a7 */ /* 0x0022a400080011ff */
[----:B--2---:R-:W-:Y:S05]  /*f5a0*/  @!P0 NANOSLEEP.SYNCS 0x989680 ;  /* 0x009896800000895d */ /* 0x004fea0003900000 */
[----:B------:R-:W2:Y:S02]  /*f5b0*/  @!P0 SYNCS.PHASECHK.TRANS64 P0, [R0+URZ], R5 ;  /* 0x00000005000085a7 */ /* 0x000ea400080010ff */
[----:B--2---:R-:W-:Y:S05]  /*f5c0*/  @!P0 BRA `(.L_x_192) ;  /* 0xfffffffc00f08947 */ /* 0x004fea000383ffff */
[----:B------:R-:W-:Y:S05]  /*f5d0*/  BRA `(.L_x_53) ;  /* 0xffffff3c001c7947 */ /* 0x000fea000383ffff */
.L_x_56:
[----:B-1----:R-:W-:Y:S07]  /*f5e0*/  MOV R0, UR16 ;  /* 0x0000001000007c02 */ /* 0x002fee0008000f00 */
.L_x_193:
[----:B-1----:R1:W4:Y:S02]  /*f5f0*/  SYNCS.PHASECHK.TRANS64.TRYWAIT P0, [R0+URZ+0xa8], R5 ;  /* 0x0000a805000075a7 */ /* 0x00232400080011ff */
[----:B----4-:R-:W-:Y:S05]  /*f600*/  @!P0 NANOSLEEP.SYNCS 0x989680 ;  /* 0x009896800000895d */ /* 0x010fea0003900000 */
[----:B------:R-:W4:Y:S02]  /*f610*/  @!P0 SYNCS.PHASECHK.TRANS64 P0, [R0+URZ+0xa8], R5 ;  /* 0x0000a805000085a7 */ /* 0x000f2400080010ff */
[----:B----4-:R-:W-:Y:S05]  /*f620*/  @!P0 BRA `(.L_x_193) ;  /* 0xfffffffc00f08947 */ /* 0x010fea000383ffff */
[----:B------:R-:W-:Y:S05]  /*f630*/  BRA `(.L_x_55) ;  /* 0xffffff3c005c7947 */ /* 0x000fea000383ffff */
.L_x_59:
[----:B------:R-:W-:-:S07]  /*f640*/  MOV R0, UR16 ;  /* 0x0000001000007c02 */ /* 0x000fce0008000f00 */
.L_x_194:
[----:B--2---:R2:W4:Y:S02]  /*f650*/  SYNCS.PHASECHK.TRANS64.TRYWAIT P0, [R0+URZ+0xd0], R3 ;  /* 0x0000d003000075a7 */ /* 0x00452400080011ff */
[----:B----4-:R-:W-:Y:S05]  /*f660*/  @!P0 NANOSLEEP.SYNCS 0x989680 ;  /* 0x009896800000895d */ /* 0x010fea0003900000 */
[----:B------:R-:W4:Y:S02]  /*f670*/  @!P0 SYNCS.PHASECHK.TRANS64 P0, [R0+URZ+0xd0], R3 ;  /* 0x0000d003000085a7 */ /* 0x000f2400080010ff */
[----:B----4-:R-:W-:Y:S05]  /*f680*/  @!P0 BRA `(.L_x_194) ;  /* 0xfffffffc00f08947 */ /* 0x010fea000383ffff */
[----:B------:R-:W-:Y:S05]  /*f690*/  BRA `(.L_x_195) ;  /* 0xffffff4000107947 */ /* 0x000fea000383ffff */
.L_x_64:
[----:B-1----:R1:W2:Y:S02]  /*f6a0*/  SYNCS.PHASECHK.TRANS64.TRYWAIT P0, [R8+URZ+0x80], R5 ;  /* 0x00008005080075a7 */ /* 0x0022a400080011ff */
[----:B--2---:R-:W-:Y:S05]  /*f6b0*/  @!P0 NANOSLEEP.SYNCS 0x989680 ;  /* 0x009896800000895d */ /* 0x004fea0003900000 */
[----:B------:R-:W2:Y:S02]  /*f6c0*/  @!P0 SYNCS.PHASECHK.TRANS64 P0, [R8+URZ+0x80], R5 ;  /* 0x00008005080085a7 */ /* 0x000ea400080010ff */
[----:B--2---:R-:W-:Y:S05]  /*f6d0*/  @!P0 BRA `(.L_x_64) ;  /* 0xfffffffc00f08947 */ /* 0x004fea000383ffff */
[----:B------:R-:W-:Y:S05]  /*f6e0*/  BRA `(.L_x_196) ;  /* 0xffffff4400447947 */ /* 0x000fea000383ffff */
.L_x_67:
[----:B------:R-:W-:Y:S07]  /*f6f0*/  MOV R0, UR32 ;  /* 0x0000002000007c02 */ /* 0x000fee0008000f00 */
.L_x_197:
[----:B-1----:R1:W2:Y:S02]  /*f700*/  SYNCS.PHASECHK.TRANS64.TRYWAIT P0, [R0+URZ+0x78], R5 ;  /* 0x00007805000075a7 */ /* 0x0022a400080011ff */
[----:B--2---:R-:W-:Y:S05]  /*f710*/  @!P0 NANOSLEEP.SYNCS 0x989680 ;  /* 0x009896800000895d */ /* 0x004fea0003900000 */
[----:B------:R-:W2:Y:S02]  /*f720*/  @!P0 SYNCS.PHASECHK.TRANS64 P0, [R0+URZ+0x78], R5 ;  /* 0x00007805000085a7 */ /* 0x000ea400080010ff */
[----:B--2---:R-:W-:Y:S05]  /*f730*/  @!P0 BRA `(.L_x_197) ;  /* 0xfffffffc00f08947 */ /* 0x004fea000383ffff */
[----:B------:R-:W-:Y:S05]  /*f740*/  BRA `(.L_x_66) ;  /* 0xffffff4800bc7947 */ /* 0x000fea000383ffff */
.L_x_70:
[----:B------:R-:W-:Y:S07]  /*f750*/  MOV R0, UR16 ;  /* 0x0000001000007c02 */ /* 0x000fee0008000f00 */
.L_x_198:
[----:B-1----:R1:W2:Y:S02]  /*f760*/  SYNCS.PHASECHK.TRANS64.TRYWAIT P0, [R0+URZ+0x58], R5 ;  /* 0x00005805000075a7 */ /* 0x0022a400080011ff */
[----:B--2---:R-:W-:Y:S05]  /*f770*/  @!P0 NANOSLEEP.SYNCS 0x989680 ;  /* 0x009896800000895d */ /* 0x004fea0003900000 */
[----:B------:R-:W2:Y:S02]  /*f780*/  @!P0 SYNCS.PHASECHK.TRANS64 P0, [R0+URZ+0x58], R5 ;  /* 0x00005805000085a7 */ /* 0x000ea400080010ff */
[----:B--2---:R-:W-:Y:S05]  /*f790*/  @!P0 BRA `(.L_x_198) ;  /* 0xfffffffc00f08947 */ /* 0x004fea000383ffff */
[----:B------:R-:W-:Y:S05]  /*f7a0*/  BRA `(.L_x_199) ;  /* 0xffffff4c00247947 */ /* 0x000fea000383ffff */
.L_x_71:
[----:B------:R-:W-:Y:S07]  /*f7b0*/  MOV R0, UR17 ;  /* 0x0000001100007c02 */ /* 0x000fee0008000f00 */
.L_x_200:
[----:B-1----:R1:W2:Y:S02]  /*f7c0*/  SYNCS.PHASECHK.TRANS64.TRYWAIT P0, [R0+URZ+0x58], R5 ;  /* 0x00005805000075a7 */ /* 0x0022a400080011ff */
[----:B--2---:R-:W-:Y:S05]  /*f7d0*/  @!P0 NANOSLEEP.SYNCS 0x989680 ;  /* 0x009896800000895d */ /* 0x004fea0003900000 */
[----:B------:R-:W2:Y:S02]  /*f7e0*/  @!P0 SYNCS.PHASECHK.TRANS64 P0, [R0+URZ+0x58], R5 ;  /* 0x00005805000085a7 */ /* 0x000ea400080010ff */
[----:B--2---:R-:W-:Y:S05]  /*f7f0*/  @!P0 BRA `(.L_x_200) ;  /* 0xfffffffc00f08947 */ /* 0x004fea000383ffff */
[----:B------:R-:W-:Y:S05]  /*f800*/  BRA `(.L_x_201) ;  /* 0xffffff5000047947 */ /* 0x000fea000383ffff */
.L_x_72:
[----:B------:R-:W-:Y:S07]  /*f810*/  MOV R0, UR16 ;  /* 0x0000001000007c02 */ /* 0x000fee0008000f00 */
.L_x_202:
[----:B-1----:R1:W2:Y:S02]  /*f820*/  SYNCS.PHASECHK.TRANS64.TRYWAIT P0, [R0+URZ+0x58], R7 ;  /* 0x00005807000075a7 */ /* 0x0022a400080011ff */
[----:B--2---:R-:W-:Y:S05]  /*f830*/  @!P0 NANOSLEEP.SYNCS 0x989680 ;  /* 0x009896800000895d */ /* 0x004fea0003900000 */
[----:B------:R-:W2:Y:S02]  /*f840*/  @!P0 SYNCS.PHASECHK.TRANS64 P0, [R0+URZ+0x58], R7 ;  /* 0x00005807000085a7 */ /* 0x000ea400080010ff */
[----:B--2---:R-:W-:Y:S05]  /*f850*/  @!P0 BRA `(.L_x_202) ;  /* 0xfffffffc00f08947 */ /* 0x004fea000383ffff */
[----:B------:R-:W-:Y:S05]  /*f860*/  BRA `(.L_x_203) ;  /* 0xffffff5000d87947 */ /* 0x000fea000383ffff */
.L_x_73:
[----:B------:R-:W-:Y:S07]  /*f870*/  MOV R0, UR21 ;  /* 0x0000001500007c02 */ /* 0x000fee0008000f00 */
.L_x_204:
[----:B-1----:R1:W2:Y:S02]  /*f880*/  SYNCS.PHASECHK.TRANS64.TRYWAIT P0, [R0+URZ+0x58], R7 ;  /* 0x00005807000075a7 */ /* 0x0022a400080011ff */
[----:B--2---:R-:W-:Y:S05]  /*f890*/  @!P0 NANOSLEEP.SYNCS 0x989680 ;  /* 0x009896800000895d */ /* 0x004fea0003900000 */
[----:B------:R-:W2:Y:S02]  /*f8a0*/  @!P0 SYNCS.PHASECHK.TRANS64 P0, [R0+URZ+0x58], R7 ;  /* 0x00005807000085a7 */ /* 0x000ea400080010ff */
[----:B--2---:R-:W-:Y:S05]  /*f8b0*/  @!P0 BRA `(.L_x_204) ;  /* 0xfffffffc00f08947 */ /* 0x004fea000383ffff */
[----:B------:R-:W-:Y:S05]  /*f8c0*/  BRA `(.L_x_205) ;  /* 0xffffff5400a87947 */ /* 0x000fea000383ffff */
.L_x_74:
[----:B------:R-:W-:Y:S07]  /*f8d0*/  MOV R0, UR6 ;  /* 0x0000000600007c02 */ /* 0x000fee0008000f00 */
.L_x_206:
[----:B-1----:R1:W2:Y:S02]  /*f8e0*/  SYNCS.PHASECHK.TRANS64.TRYWAIT P0, [R0+URZ+0x58], R7 ;  /* 0x00005807000075a7 */ /* 0x0022a400080011ff */
[----:B--2---:R-:W-:Y:S05]  /*f8f0*/  @!P0 NANOSLEEP.SYNCS 0x989680 ;  /* 0x009896800000895d */ /* 0x004fea0003900000 */
[----:B------:R-:W2:Y:S02]  /*f900*/  @!P0 SYNCS.PHASECHK.TRANS64 P0, [R0+URZ+0x58], R7 ;  /* 0x00005807000085a7 */ /* 0x000ea400080010ff */
[----:B--2---:R-:W-:Y:S05]  /*f910*/  @!P0 BRA `(.L_x_206) ;  /* 0xfffffffc00f08947 */ /* 0x004fea000383ffff */
[----:B------:R-:W-:Y:S05]  /*f920*/  BRA `(.L_x_207) ;  /* 0xffffff5800587947 */ /* 0x000fea000383ffff */
.L_x_75:
[----:B------:R-:W-:Y:S07]  /*f930*/  MOV R0, UR16 ;  /* 0x0000001000007c02 */ /* 0x000fee0008000f00 */
.L_x_208:
[----:B-1----:R1:W2:Y:S02]  /*f940*/  SYNCS.PHASECHK.TRANS64.TRYWAIT P0, [R0+URZ+0x58], R7 ;  /* 0x00005807000075a7 */ /* 0x0022a400080011ff */
[----:B--2---:R-:W-:Y:S05]  /*f950*/  @!P0 NANOSLEEP.SYNCS 0x989680 ;  /* 0x009896800000895d */ /* 0x004fea0003900000 */
[----:B------:R-:W2:Y:S02]  /*f960*/  @!P0 SYNCS.PHASECHK.TRANS64 P0, [R0+URZ+0x58], R7 ;  /* 0x00005807000085a7 */ /* 0x000ea400080010ff */
[----:B--2---:R-:W-:Y:S05]  /*f970*/  @!P0 BRA `(.L_x_208) ;  /* 0xfffffffc00f08947 */ /* 0x004fea000383ffff */
[----:B------:R-:W-:Y:S05]  /*f980*/  BRA `(.L_x_209) ;  /* 0xffffff5c00087947 */ /* 0x000fea000383ffff */
.L_x_76:
[----:B------:R-:W-:Y:S07]  /*f990*/  MOV R0, UR17 ;  /* 0x0000001100007c02 */ /* 0x000fee0008000f00 */
.L_x_210:
[----:B-1----:R1:W2:Y:S02]  /*f9a0*/  SYNCS.PHASECHK.TRANS64.TRYWAIT P0, [R0+URZ+0x58], R7 ;  /* 0x00005807000075a7 */ /* 0x0022a400080011ff */
[----:B--2---:R-:W-:Y:S05]  /*f9b0*/  @!P0 NANOSLEEP.SYNCS 0x989680 ;  /* 0x009896800000895d */ /* 0x004fea0003900000 */
[----:B------:R-:W2:Y:S02]  /*f9c0*/  @!P0 SYNCS.PHASECHK.TRANS64 P0, [R0+URZ+0x58], R7 ;  /* 0x00005807000085a7 */ /* 0x000ea400080010ff */
[----:B--2---:R-:W-:Y:S05]  /*f9d0*/  @!P0 BRA `(.L_x_210) ;  /* 0xfffffffc00f08947 */ /* 0x004fea000383ffff */
[----:B------:R-:W-:Y:S05]  /*f9e0*/  BRA `(.L_x_211) ;  /* 0xffffff5c00d87947 */ /* 0x000fea000383ffff */
.L_x_77:
[----:B------:R-:W-:Y:S07]  /*f9f0*/  MOV R0, UR16 ;  /* 0x0000001000007c02 */ /* 0x000fee0008000f00 */
.L_x_212:
[----:B-1----:R1:W2:Y:S02]  /*fa00*/  SYNCS.PHASECHK.TRANS64.TRYWAIT P0, [R0+URZ+0x58], R5 ;  /* 0x00005805000075a7 */ /* 0x0022a400080011ff */
[----:B--2---:R-:W-:Y:S05]  /*fa10*/  @!P0 NANOSLEEP.SYNCS 0x989680 ;  /* 0x009896800000895d */ /* 0x004fea0003900000 */
[----:B------:R-:W2:Y:S02]  /*fa20*/  @!P0 SYNCS.PHASECHK.TRANS64 P0, [R0+URZ+0x58], R5 ;  /* 0x00005805000085a7 */ /* 0x000ea400080010ff */
[----:B--2---:R-:W-:Y:S05]  /*fa30*/  @!P0 BRA `(.L_x_212) ;  /* 0xfffffffc00f08947 */ /* 0x004fea000383ffff */
[----:B------:R-:W-:Y:S05]  /*fa40*/  BRA `(.L_x_213) ;  /* 0xffffff6000a87947 */ /* 0x000fea000383ffff */
.L_x_79:
[----:B------:R-:W-:-:S07]  /*fa50*/  MOV R0, UR4 ;  /* 0x0000000400007c02 */ /* 0x000fce0008000f00 */
.L_x_214:
[----:B-1----:R1:W2:Y:S02]  /*fa60*/  SYNCS.PHASECHK.TRANS64.TRYWAIT P0, [R0+URZ], R3 ;  /* 0x00000003000075a7 */ /* 0x0022a400080011ff */
[----:B--2---:R-:W-:Y:S05]  /*fa70*/  @!P0 NANOSLEEP.SYNCS 0x989680 ;  /* 0x009896800000895d */ /* 0x004fea0003900000 */
[----:B------:R-:W2:Y:S02]  /*fa80*/  @!P0 SYNCS.PHASECHK.TRANS64 P0, [R0+URZ], R3 ;  /* 0x00000003000085a7 */ /* 0x000ea400080010ff */
[----:B--2---:R-:W-:Y:S05]  /*fa90*/  @!P0 BRA `(.L_x_214) ;  /* 0xfffffffc00f08947 */ /* 0x004fea000383ffff */
[----:B------:R-:W-:Y:S05]  /*faa0*/  BRA `(.L_x_215) ;  /* 0xffffff64009c7947 */ /* 0x000fea000383ffff */
.L_x_80:
[----:B------:R-:W-:-:S07]  /*fab0*/  MOV R0, UR5 ;  /* 0x0000000500007c02 */ /* 0x000fce0008000f00 */
.L_x_216:
[----:B-1----:R1:W2:Y:S02]  /*fac0*/  SYNCS.PHASECHK.TRANS64.TRYWAIT P0, [R0+URZ], R3 ;  /* 0x00000003000075a7 */ /* 0x0022a400080011ff */
[----:B--2---:R-:W-:Y:S05]  /*fad0*/  @!P0 NANOSLEEP.SYNCS 0x989680 ;  /* 0x009896800000895d */ /* 0x004fea0003900000 */
[----:B------:R-:W2:Y:S02]  /*fae0*/  @!P0 SYNCS.PHASECHK.TRANS64 P0, [R0+URZ], R3 ;  /* 0x00000003000085a7 */ /* 0x000ea400080010ff */
[----:B--2---:R-:W-:Y:S05]  /*faf0*/  @!P0 BRA `(.L_x_216) ;  /* 0xfffffffc00f08947 */ /* 0x004fea000383ffff */
[----:B------:R-:W-:Y:S05]  /*fb00*/  BRA `(.L_x_217) ;  /* 0xffffff6400a87947 */ /* 0x000fea000383ffff */
.L_x_82:
[----:B--2---:R2:W3:Y:S02]  /*fb10*/  SYNCS.PHASECHK.TRANS64.TRYWAIT P0, [R0+URZ+0x80], R3 ;  /* 0x00008003000075a7 */ /* 0x0044e400080011ff */
[----:B---3--:R-:W-:Y:S05]  /*fb20*/  @!P0 NANOSLEEP.SYNCS 0x989680 ;  /* 0x009896800000895d */ /* 0x008fea0003900000 */
[----:B------:R-:W3:Y:S02]  /*fb30*/  @!P0 SYNCS.PHASECHK.TRANS64 P0, [R0+URZ+0x80], R3 ;  /* 0x00008003000085a7 */ /* 0x000ee400080010ff */
[----:B---3--:R-:W-:Y:S05]  /*fb40*/  @!P0 BRA `(.L_x_82) ;  /* 0xfffffffc00f08947 */ /* 0x008fea000383ffff */
[----:B------:R-:W-:Y:S05]  /*fb50*/  BRA `(.L_x_218) ;  /* 0xffffff6800987947 */ /* 0x000fea000383ffff */
.L_x_92:
[----:B-1----:R1:W3:Y:S02]  /*fb60*/  SYNCS.PHASECHK.TRANS64.TRYWAIT P0, [R4+URZ+0x40], R3 ;  /* 0x00004003040075a7 */ /* 0x0022e400080011ff */
[----:B---3--:R-:W-:Y:S05]  /*fb70*/  @!P0 NANOSLEEP.SYNCS 0x989680 ;  /* 0x009896800000895d */ /* 0x008fea0003900000 */
[----:B------:R-:W3:Y:S02]  /*fb80*/  @!P0 SYNCS.PHASECHK.TRANS64 P0, [R4+URZ+0x40], R3 ;  /* 0x00004003040085a7 */ /* 0x000ee400080010ff */
[----:B---3--:R-:W-:Y:S05]  /*fb90*/  @!P0 BRA `(.L_x_92) ;  /* 0xfffffffc00f08947 */ /* 0x008fea000383ffff */
[----:B------:R-:W-:Y:S05]  /*fba0*/  BRA `(.L_x_91) ;  /* 0xffffff7800647947 */ /* 0x000fea000383ffff */
.L_x_94:
[----:B-1----:R-:W-:Y:S04]  /*fbb0*/  MOV R3, UR47 ;  /* 0x0000002f00037c02 */ /* 0x002fe80008000f00 */
[----:B------:R1:W2:Y:S03]  /*fbc0*/  SYNCS.PHASECHK.TRANS64.TRYWAIT P1, [R3+URZ+0xa0], R0 ;  /* 0x0000a000030075a7 */ /* 0x0002a600080211ff */
[----:B--2---:R-:W-:Y:S05]  /*fbd0*/  @!P1 NANOSLEEP.SYNCS 0x989680 ;  /* 0x009896800000995d */ /* 0x004fea0003900000 */
[----:B------:R-:W2:Y:S02]  /*fbe0*/  @!P1 SYNCS.PHASECHK.TRANS64 P1, [R3+URZ+0xa0], R0 ;  /* 0x0000a000030095a7 */ /* 0x000ea400080210ff */
[----:B--2---:R-:W-:Y:S05]  /*fbf0*/  @!P1 BRA `(.L_x_94) ;  /* 0xfffffffc00ec9947 */ /* 0x004fea000383ffff */
[----:B------:R-:W-:Y:S05]  /*fc00*/  BRA `(.L_x_93) ;  /* 0xffffff7c004c7947 */ /* 0x000fea000383ffff */
.L_x_105:
[----:B-1----:R1:W2:Y:S02]  /*fc10*/  SYNCS.PHASECHK.TRANS64.TRYWAIT P0, [R5+URZ+0x40], R0 ;  /* 0x00004000050075a7 */ /* 0x0022a400080011ff */
[----:B--2---:R-:W-:Y:S05]  /*fc20*/  @!P0 NANOSLEEP.SYNCS 0x989680 ;  /* 0x009896800000895d */ /* 0x004fea0003900000 */
[----:B------:R-:W2:Y:S02]  /*fc30*/  @!P0 SYNCS.PHASECHK.TRANS64 P0, [R5+URZ+0x40], R0 ;  /* 0x00004000050085a7 */ /* 0x000ea400080010ff */
[----:B--2---:R-:W-:Y:S05]  /*fc40*/  @!P0 BRA `(.L_x_105) ;  /* 0xfffffffc00f08947 */ /* 0x004fea000383ffff */
[----:B------:R-:W-:Y:S05]  /*fc50*/  BRA `(.L_x_104) ;  /* 0xffffff8800407947 */ /* 0x000fea000383ffff */
.L_x_115:
[----:B-1----:R1:W2:Y:S02]  /*fc60*/  SYNCS.PHASECHK.TRANS64.TRYWAIT P0, [R5+URZ+0x40], R4 ;  /* 0x00004004050075a7 */ /* 0x0022a400080011ff */
[----:B--2---:R-:W-:Y:S05]  /*fc70*/  @!P0 NANOSLEEP.SYNCS 0x989680 ;  /* 0x009896800000895d */ /* 0x004fea0003900000 */
[----:B------:R-:W2:Y:S02]  /*fc80*/  @!P0 SYNCS.PHASECHK.TRANS64 P0, [R5+URZ+0x40], R4 ;  /* 0x00004004050085a7 */ /* 0x000ea400080010ff */
[----:B--2---:R-:W-:Y:S05]  /*fc90*/  @!P0 BRA `(.L_x_115) ;  /* 0xfffffffc00f08947 */ /* 0x004fea000383ffff */
[----:B------:R-:W-:Y:S05]  /*fca0*/  BRA `(.L_x_114) ;  /* 0xffffff9400fc7947 */ /* 0x000fea000383ffff */
.L_x_125:
[----:B-1----:R1:W2:Y:S02]  /*fcb0*/  SYNCS.PHASECHK.TRANS64.TRYWAIT P0, [R5+URZ+0x40], R4 ;  /* 0x00004004050075a7 */ /* 0x0022a400080011ff */
[----:B--2---:R-:W-:Y:S05]  /*fcc0*/  @!P0 NANOSLEEP.SYNCS 0x989680 ;  /* 0x009896800000895d */ /* 0x004fea0003900000 */
[----:B------:R-:W2:Y:S02]  /*fcd0*/  @!P0 SYNCS.PHASECHK.TRANS64 P0, [R5+URZ+0x40], R4 ;  /* 0x00004004050085a7 */ /* 0x000ea400080010ff */
[----:B--2---:R-:W-:Y:S05]  /*fce0*/  @!P0 BRA `(.L_x_125) ;  /* 0xfffffffc00f08947 */ /* 0x004fea000383ffff */
[----:B------:R-:W-:Y:S05]  /*fcf0*/  BRA `(.L_x_124) ;  /* 0xffffffa400bc7947 */ /* 0x000fea000383ffff */
.L_x_135:
[----:B-1----:R1:W2:Y:S02]  /*fd00*/  SYNCS.PHASECHK.TRANS64.TRYWAIT P0, [R5+URZ+0x40], R4 ;  /* 0x00004004050075a7 */ /* 0x0022a400080011ff */
[----:B--2---:R-:W-:Y:S05]  /*fd10*/  @!P0 NANOSLEEP.SYNCS 0x989680 ;  /* 0x009896800000895d */ /* 0x004fea0003900000 */
[----:B------:R-:W2:Y:S02]  /*fd20*/  @!P0 SYNCS.PHASECHK.TRANS64 P0, [R5+URZ+0x40], R4 ;  /* 0x00004004050085a7 */ /* 0x000ea400080010ff */
[----:B--2---:R-:W-:Y:S05]  /*fd30*/  @!P0 BRA `(.L_x_135) ;  /* 0xfffffffc00f08947 */ /* 0x004fea000383ffff */
[----:B------:R-:W-:Y:S05]  /*fd40*/  BRA `(.L_x_134) ;  /* 0xffffffb4007c7947 */ /* 0x000fea000383ffff */
.L_x_145:
[----:B-1----:R1:W2:Y:S02]  /*fd50*/  SYNCS.PHASECHK.TRANS64.TRYWAIT P0, [R5+URZ+0x40], R4 ;  /* 0x00004004050075a7 */ /* 0x0022a400080011ff */
[----:B--2---:R-:W-:Y:S05]  /*fd60*/  @!P0 NANOSLEEP.SYNCS 0x989680 ;  /* 0x009896800000895d */ /* 0x004fea0003900000 */
[----:B------:R-:W2:Y:S02]  /*fd70*/  @!P0 SYNCS.PHASECHK.TRANS64 P0, [R5+URZ+0x40], R4 ;  /* 0x00004004050085a7 */ /* 0x000ea400080010ff */
[----:B--2---:R-:W-:Y:S05]  /*fd80*/  @!P0 BRA `(.L_x_145) ;  /* 0xfffffffc00f08947 */ /* 0x004fea000383ffff */
[----:B------:R-:W-:Y:S05]  /*fd90*/  BRA `(.L_x_144) ;  /* 0xffffffc4003c7947 */ /* 0x000fea000383ffff */
.L_x_155:
[----:B-1----:R1:W2:Y:S02]  /*fda0*/  SYNCS.PHASECHK.TRANS64.TRYWAIT P0, [R5+URZ+0x40], R4 ;  /* 0x00004004050075a7 */ /* 0x0022a400080011ff */
[----:B--2---:R-:W-:Y:S05]  /*fdb0*/  @!P0 NANOSLEEP.SYNCS 0x989680 ;  /* 0x009896800000895d */ /* 0x004fea0003900000 */
[----:B------:R-:W2:Y:S02]  /*fdc0*/  @!P0 SYNCS.PHASECHK.TRANS64 P0, [R5+URZ+0x40], R4 ;  /* 0x00004004050085a7 */ /* 0x000ea400080010ff */
[----:B--2---:R-:W-:Y:S05]  /*fdd0*/  @!P0 BRA `(.L_x_155) ;  /* 0xfffffffc00f08947 */ /* 0x004fea000383ffff */
[----:B------:R-:W-:Y:S05]  /*fde0*/  BRA `(.L_x_154) ;  /* 0xffffffd000fc7947 */ /* 0x000fea000383ffff */
.L_x_165:
[----:B-1----:R1:W2:Y:S02]  /*fdf0*/  SYNCS.PHASECHK.TRANS64.TRYWAIT P0, [R3+URZ+0x40], R102 ;  /* 0x00004066030075a7 */ /* 0x0022a400080011ff */
[----:B--2---:R-:W-:Y:S05]  /*fe00*/  @!P0 NANOSLEEP.SYNCS 0x989680 ;  /* 0x009896800000895d */ /* 0x004fea0003900000 */
[----:B------:R-:W2:Y:S02]  /*fe10*/  @!P0 SYNCS.PHASECHK.TRANS64 P0, [R3+URZ+0x40], R102 ;  /* 0x00004066030085a7 */ /* 0x000ea400080010ff */
[----:B--2---:R-:W-:Y:S05]  /*fe20*/  @!P0 BRA `(.L_x_165) ;  /* 0xfffffffc00f08947 */ /* 0x004fea000383ffff */
[----:B------:R-:W-:Y:S05]  /*fe30*/  BRA `(.L_x_164) ;  /* 0xffffffe000b87947 */ /* 0x000fea000383ffff */
        .weak           $__internal_0_$__cuda_sm10x_tcgen05_guardrail_trap_col_being_dealloced_not_returned_by_alloc
        .type           $__internal_0_$__cuda_sm10x_tcgen05_guardrail_trap_col_being_dealloced_not_returned_by_alloc,@function
        .size           $__internal_0_$__cuda_sm10x_tcgen05_guardrail_trap_col_being_dealloced_not_returned_by_alloc,($__internal_1_$__cuda_sm10x_tcgen05_guardrail_trap_phase_invalid_during_alloc - $__internal_0_$__cuda_sm10x_tcgen05_guardrail_trap_col_being_dealloced_not_returned_by_alloc)
$__internal_0_$__cuda_sm10x_tcgen05_guardrail_trap_col_being_dealloced_not_returned_by_alloc:
[----:B------:R-:W-:Y:S05]  /*fe40*/  BPT.TRAP 0x1 ;  /* 0x000000040000795c */ /* 0x000fea0000300000 */
[----:B------:R-:W-:-:S04]  /*fe50*/  HFMA2 R3, -RZ, RZ, 0, 0 ;  /* 0x00000000ff037431 */ /* 0x000fc800000001ff */
[----:B------:R-:W-:Y:S05]  /*fe60*/  RET.REL.NODEC R2 `(_ZN7cutlass13device_kernelINS_4gemm6kernel13GemmUniversalIN4cute5tupleIJiiiiEEENS1_10collective13CollectiveMmaINS1_41MainloopSm100TmaUmmaWarpSpecializedSparseILi4ELi2ELi1ENS5_IJNS4_1CILi1EEENSA_ILi2EEESB_EEEEENS5_IJNSA_ILi128EEENSA_ILi256EEENSA_ILi64EEEEEENS_10bfloat16_tENS5_IJNS4_6LayoutINS5_IJiNS5_IJSC_iEEEiEEENS5_IJlNS5_IJSB_SC_EEElEEEEENSK_INS5_IJNS5_IJNS5_IJNSA_ILi8EEESC_SQ_EEEiEEENS5_IJNS5_IJNSA_ILi16EEESC_NSA_ILi4EEEEEEiEEEiEEENS5_IJNS5_IJNS5_IJSF_ST_NSA_ILi2048EEEEEENSA_ILi16384EEEEEENS5_IJNS5_IJSB_NSA_ILi1024EEENSA_ILi32EEEEEElEEElEEEEEEEESJ_NS5_IJlSB_lEEENS4_8TiledMMAINS4_8MMA_AtomIJNS4_27SM100_MMA_F16BF16_SS_SPARSEISJ_SJ_fLi128ELi256ELNS4_4UMMA5MajorE0ELS1E_0ELNS1D_7ScaleInE0ELS1F_0EEEEEENSK_INS5_IJSB_SB_SB_EEENS5_IJNSA_ILi0EEES1J_S1J_EEEEENS5_IJNS4_10UnderscoreES1M_S1M_EEEEENS4_23SM90_TMA_LOAD_MULTICASTENS4_14ComposedLayoutINS4_7SwizzleILi2ELi4ELi3EEENS4_25smem_sparse_ptr_flag_bitsILi2ELi16EEENSK_INS5_IJNS5_IJSB_SQ_EEENS5_IJSC_S13_EEEEEENS5_IJNS5_IJS1J_SH_EEESN_EEEEEEEvNS4_8identityENS4_13SM90_TMA_LOADENS1Q_INS1R_ILi3ELi4ELi3EEENS4_18smem_ptr_flag_bitsILi16EEENSK_INS5_IJSQ_SH_EEENS5_IJSH_SB_EEEEEEEvS22_EENS_8epilogue10collective18CollectiveEpilogueINS2C_23Sm100TmaWarpSpecializedILi3ELi2ELi32ELb1ELb0EEEJSI_NS5_IJNSK_ISF_SB_EENSK_IS13_SB_EEEEEfNS5_IJSB_llEEEfS2K_NS2C_6fusion15FusionCallbacksIS2G_NS2L_17LinearCombinationIffffLNS_15FloatRoundStyleE2EEESI_S2J_JEEENS4_5SM1004TMEM4LOAD26SM100_TMEM_LOAD_32dp32b32xES23_NS1Q_INS1R_ILi2ELi5ELi2EEENS25_ILi32EEENSK_INS5_IJS13_SU_EEENS5_IJSB_S13_EEEEEEENS4_39AutoVectorizingCopyWithAssumedAlignmentILi128EEENS4_14SM90_TMA_STOREES30_S32_S32_EEEvvEEEEvNT_6ParamsE) ;  /* 0xffffff0002647950 */ /* 0x000fea0003c3ffff */
        .weak           $__internal_1_$__cuda_sm10x_tcgen05_guardrail_trap_phase_invalid_during_alloc
        .type           $__internal_1_$__cuda_sm10x_tcgen05_guardrail_trap_phase_invalid_during_alloc,@function
        .size           $__internal_1_$__cuda_sm10x_tcgen05_guardrail_trap_phase_invalid_during_alloc,($__internal_2_$__cuda_sm10x_tcgen05_guardrail_trap_unallocated_columns_being_dealloced - $__internal_1_$__cuda_sm10x_tcgen05_guardrail_trap_phase_invalid_during_alloc)
$__internal_1_$__cuda_sm10x_tcgen05_guardrail_trap_phase_invalid_during_alloc:
[----:B------:R-:W-:Y:S05]  /*fe70*/  BPT.TRAP 0x1 ;  /* 0x000000040000795c */ /* 0x000fea0000300000 */
[----:B------:R-:W-:-:S04]  /*fe80*/  MOV R5, 0x0 ;  /* 0x0000000000057802 */ /* 0x000fc80000000f00 */
[----:B------:R-:W-:Y:S05]  /*fe90*/  RET.REL.NODEC R4 `(_ZN7cutlass13device_kernelINS_4gemm6kernel13GemmUniversalIN4cute5tupleIJiiiiEEENS1_10collective13CollectiveMmaINS1_41MainloopSm100TmaUmmaWarpSpecializedSparseILi4ELi2ELi1ENS5_IJNS4_1CILi1EEENSA_ILi2EEESB_EEEEENS5_IJNSA_ILi128EEENSA_ILi256EEENSA_ILi64EEEEEENS_10bfloat16_tENS5_IJNS4_6LayoutINS5_IJiNS5_IJSC_iEEEiEEENS5_IJlNS5_IJSB_SC_EEElEEEEENSK_INS5_IJNS5_IJNS5_IJNSA_ILi8EEESC_SQ_EEEiEEENS5_IJNS5_IJNSA_ILi16EEESC_NSA_ILi4EEEEEEiEEEiEEENS5_IJNS5_IJNS5_IJSF_ST_NSA_ILi2048EEEEEENSA_ILi16384EEEEEENS5_IJNS5_IJSB_NSA_ILi1024EEENSA_ILi32EEEEEElEEElEEEEEEEESJ_NS5_IJlSB_lEEENS4_8TiledMMAINS4_8MMA_AtomIJNS4_27SM100_MMA_F16BF16_SS_SPARSEISJ_SJ_fLi128ELi256ELNS4_4UMMA5MajorE0ELS1E_0ELNS1D_7ScaleInE0ELS1F_0EEEEEENSK_INS5_IJSB_SB_SB_EEENS5_IJNSA_ILi0EEES1J_S1J_EEEEENS5_IJNS4_10UnderscoreES1M_S1M_EEEEENS4_23SM90_TMA_LOAD_MULTICASTENS4_14ComposedLayoutINS4_7SwizzleILi2ELi4ELi3EEENS4_25smem_sparse_ptr_flag_bitsILi2ELi16EEENSK_INS5_IJNS5_IJSB_SQ_EEENS5_IJSC_S13_EEEEEENS5_IJNS5_IJS1J_SH_EEESN_EEEEEEEvNS4_8identityENS4_13SM90_TMA_LOADENS1Q_INS1R_ILi3ELi4ELi3EEENS4_18smem_ptr_flag_bitsILi16EEENSK_INS5_IJSQ_SH_EEENS5_IJSH_SB_EEEEEEEvS22_EENS_8epilogue10collective18CollectiveEpilogueINS2C_23Sm100TmaWarpSpecializedILi3ELi2ELi32ELb1ELb0EEEJSI_NS5_IJNSK_ISF_SB_EENSK_IS13_SB_EEEEEfNS5_IJSB_llEEEfS2K_NS2C_6fusion15FusionCallbacksIS2G_NS2L_17LinearCombinationIffffLNS_15FloatRoundStyleE2EEESI_S2J_JEEENS4_5SM1004TMEM4LOAD26SM100_TMEM_LOAD_32dp32b32xES23_NS1Q_INS1R_ILi2ELi5ELi2EEENS25_ILi32EEENSK_INS5_IJS13_SU_EEENS5_IJSB_S13_EEEEEEENS4_39AutoVectorizingCopyWithAssumedAlignmentILi128EEENS4_14SM90_TMA_STOREES30_S32_S32_EEEvvEEEEvNT_6ParamsE) ;  /* 0xffffff0004587950 */ /* 0x000fea0003c3ffff */
        .weak           $__internal_2_$__cuda_sm10x_tcgen05_guardrail_trap_unallocated_columns_being_dealloced
        .type           $__internal_2_$__cuda_sm10x_tcgen05_guardrail_trap_unallocated_columns_being_dealloced,@function
        .size           $__internal_2_$__cuda_sm10x_tcgen05_guardrail_trap_unallocated_columns_being_dealloced,(.L_x_220 - $__internal_2_$__cuda_sm10x_tcgen05_guardrail_trap_unallocated_columns_being_dealloced)
$__internal_2_$__cuda_sm10x_tcgen05_guardrail_trap_unallocated_columns_being_dealloced:
[----:B------:R-:W-:Y:S05]  /*fea0*/  BPT.TRAP 0x1 ;  /* 0x000000040000795c */ /* 0x000fea0000300000 */
[----:B------:R-:W-:-:S04]  /*feb0*/  HFMA2 R3, -RZ, RZ, 0, 0 ;  /* 0x00000000ff037431 */ /* 0x000fc800000001ff */
[----:B------:R-:W-:Y:S05]  /*fec0*/  RET.REL.NODEC R2 `(_ZN7cutlass13device_kernelINS_4gemm6kernel13GemmUniversalIN4cute5tupleIJiiiiEEENS1_10collective13CollectiveMmaINS1_41MainloopSm100TmaUmmaWarpSpecializedSparseILi4ELi2ELi1ENS5_IJNS4_1CILi1EEENSA_ILi2EEESB_EEEEENS5_IJNSA_ILi128EEENSA_ILi256EEENSA_ILi64EEEEEENS_10bfloat16_tENS5_IJNS4_6LayoutINS5_IJiNS5_IJSC_iEEEiEEENS5_IJlNS5_IJSB_SC_EEElEEEEENSK_INS5_IJNS5_IJNS5_IJNSA_ILi8EEESC_SQ_EEEiEEENS5_IJNS5_IJNSA_ILi16EEESC_NSA_ILi4EEEEEEiEEEiEEENS5_IJNS5_IJNS5_IJSF_ST_NSA_ILi2048EEEEEENSA_ILi16384EEEEEENS5_IJNS5_IJSB_NSA_ILi1024EEENSA_ILi32EEEEEElEEElEEEEEEEESJ_NS5_IJlSB_lEEENS4_8TiledMMAINS4_8MMA_AtomIJNS4_27SM100_MMA_F16BF16_SS_SPARSEISJ_SJ_fLi128ELi256ELNS4_4UMMA5MajorE0ELS1E_0ELNS1D_7ScaleInE0ELS1F_0EEEEEENSK_INS5_IJSB_SB_SB_EEENS5_IJNSA_ILi0EEES1J_S1J_EEEEENS5_IJNS4_10UnderscoreES1M_S1M_EEEEENS4_23SM90_TMA_LOAD_MULTICASTENS4_14ComposedLayoutINS4_7SwizzleILi2ELi4ELi3EEENS4_25smem_sparse_ptr_flag_bitsILi2ELi16EEENSK_INS5_IJNS5_IJSB_SQ_EEENS5_IJSC_S13_EEEEEENS5_IJNS5_IJS1J_SH_EEESN_EEEEEEEvNS4_8identityENS4_13SM90_TMA_LOADENS1Q_INS1R_ILi3ELi4ELi3EEENS4_18smem_ptr_flag_bitsILi16EEENSK_INS5_IJSQ_SH_EEENS5_IJSH_SB_EEEEEEEvS22_EENS_8epilogue10collective18CollectiveEpilogueINS2C_23Sm100TmaWarpSpecializedILi3ELi2ELi32ELb1ELb0EEEJSI_NS5_IJNSK_ISF_SB_EENSK_IS13_SB_EEEEEfNS5_IJSB_llEEEfS2K_NS2C_6fusion15FusionCallbacksIS2G_NS2L_17LinearCombinationIffffLNS_15FloatRoundStyleE2EEESI_S2J_JEEENS4_5SM1004TMEM4LOAD26SM100_TMEM_LOAD_32dp32b32xES23_NS1Q_INS1R_ILi2ELi5ELi2EEENS25_ILi32EEENSK_INS5_IJS13_SU_EEENS5_IJSB_S13_EEEEEEENS4_39AutoVectorizingCopyWithAssumedAlignmentILi128EEENS4_14SM90_TMA_STOREES30_S32_S32_EEEvvEEEEvNT_6ParamsE) ;  /* 0xffffff00024c7950 */ /* 0x000fea0003c3ffff */
.L_x_219:
[----:B------:R-:W-:-:S00]  /*fed0*/  BRA `(.L_x_219) ;  /* 0xfffffffc00fc7947 */ /* 0x000fc0000383ffff */
[----:B------:R-:W-:-:S00]  /*fee0*/  NOP ;  /* 0x0000000000007918 */ /* 0x000fc00000000000 */
        /* <DEDUP_REMOVED lines=9> */
.L_x_220:


//--------------------- .nv.global.init           --------------------------
	.section	.nv.global.init,"aw",@progbits
.nv.global.init:
	.type		$str$27,@object
	.size		$str$27,($str$28 - $str$27)
$str$27:
        /*0000*/ 	.byte	0x28, 0x61, 0x64, 0x64, 0x72, 0x65, 0x73, 0x73, 0x20, 0x26, 0x20, 0x6d, 0x61, 0x73, 0x6b, 0x29
        /*0010*/ 	.byte	0x20, 0x3d, 0x3d, 0x20, 0x30, 0x00
	.type		$str$28,@object
	.size		$str$28,($str$26 - $str$28)
$str$28:
        /*0016*/ 	.byte	0x2f, 0x74, 0x6d, 0x70, 0x2f, 0x63, 0x75, 0x74, 0x6c, 0x61, 0x73, 0x73, 0x5f, 0x73, 0x77, 0x65
        /*0026*/ 	.byte	0x65, 0x70, 0x5f, 0x73, 0x72, 0x63, 0x2f, 0x69, 0x6e, 0x63, 0x6c, 0x75, 0x64, 0x65, 0x2f, 0x63
        /*0036*/ 	.byte	0x75, 0x74, 0x65, 0x2f, 0x70, 0x6f, 0x69, 0x6e, 0x74, 0x65, 0x72, 0x5f, 0x66, 0x6c, 0x61, 0x67
        /*0046*/ 	.byte	0x67, 0x65, 0x64, 0x2e, 0x68, 0x70, 0x70, 0x00
	.type		$str$26,@object
	.size		$str$26,($str$25 - $str$26)
$str$26:
        /*004e*/ 	.byte	0x2f, 0x74, 0x6d, 0x70, 0x2f, 0x63, 0x75, 0x74, 0x6c, 0x61, 0x73, 0x73, 0x5f, 0x73, 0x77, 0x65
        /*005e*/ 	.byte	0x65, 0x70, 0x5f, 0x73, 0x72, 0x63, 0x2f, 0x69, 0x6e, 0x63, 0x6c, 0x75, 0x64, 0x65, 0x2f, 0x63
        /*006e*/ 	.byte	0x75, 0x74, 0x65, 0x2f, 0x61, 0x74, 0x6f, 0x6d, 0x2f, 0x63, 0x6f, 0x70, 0x79, 0x5f, 0x74, 0x72
        /*007e*/ 	.byte	0x61, 0x69, 0x74, 0x73, 0x5f, 0x73, 0x6d, 0x31, 0x30, 0x30, 0x2e, 0x68, 0x70, 0x70, 0x00
	.type		$str$25,@object
	.size		$str$25,(__unnamed_1 - $str$25)
$str$25:
        /*008d*/ 	.byte	0x28, 0x28, 0x75, 0x69, 0x6e, 0x74, 0x33, 0x32, 0x5f, 0x74, 0x28, 0x74, 0x68, 0x72, 0x65, 0x61
        /*009d*/ 	.byte	0x64, 0x49, 0x64, 0x78, 0x2e, 0x78, 0x29, 0x20, 0x2f, 0x20, 0x33, 0x32, 0x29, 0x20, 0x25, 0x20
        /*00ad*/ 	.byte	0x34, 0x29, 0x20, 0x3d, 0x3d, 0x20, 0x28, 0x28, 0x28, 0x74, 0x6d, 0x65, 0x6d, 0x5f, 0x61, 0x64
        /*00bd*/ 	.byte	0x64, 0x72, 0x20, 0x3e, 0x3e, 0x20, 0x31, 0x36, 0x29, 0x20, 0x2f, 0x20, 0x33, 0x32, 0x29, 0x20
        /*00cd*/ 	.byte	0x25, 0x20, 0x34, 0x29, 0x00
	.type		__unnamed_1,@object
	.size		__unnamed_1,(__unnamed_2 - __unnamed_1)
__unnamed_1:
        /*00d2*/ 	.byte	0x61, 0x75, 0x74, 0x6f, 0x20, 0x63, 0x75, 0x74, 0x65, 0x3a, 0x3a, 0x61, 0x73, 0x5f, 0x70, 0x6f
        /* <DEDUP_REMOVED lines=23> */
        /*0252*/ 	.byte	0x3a, 0x3a, 0x43, 0x3c, 0x34, 0x30, 0x39, 0x36, 0x3e, 0x3e, 0x3e, 0x3e, 0x5d, 0x00
	.type		__unnamed_2,@object
	.size		__unnamed_2,(.L_2 - __unnamed_2)
__unnamed_2:
        /* <DEDUP_REMOVED lines=42> */
        /*0500*/ 	.byte	0x3e, 0x5d, 0x00
.L_2:


//--------------------- .nv.shared._ZN7cutlass13device_kernelINS_4gemm6kernel13GemmUniversalIN4cute5tupleIJiiiiEEENS1_10collective13CollectiveMmaINS1_41MainloopSm100TmaUmmaWarpSpecializedSparseILi4ELi2ELi1ENS5_IJNS4_1CILi1EEENSA_ILi2EEESB_EEEEENS5_IJNSA_ILi128EEENSA_ILi256EEENSA_ILi64EEEEEENS_10bfloat16_tENS5_IJNS4_6LayoutINS5_IJiNS5_IJSC_iEEEiEEENS5_IJlNS5_IJSB_SC_EEElEEEEENSK_INS5_IJNS5_IJNS5_IJNSA_ILi8EEESC_SQ_EEEiEEENS5_IJNS5_IJNSA_ILi16EEESC_NSA_ILi4EEEEEEiEEEiEEENS5_IJNS5_IJNS5_IJSF_ST_NSA_ILi2048EEEEEENSA_ILi16384EEEEEENS5_IJNS5_IJSB_NSA_ILi1024EEENSA_ILi32EEEEEElEEElEEEEEEEESJ_NS5_IJlSB_lEEENS4_8TiledMMAINS4_8MMA_AtomIJNS4_27SM100_MMA_F16BF16_SS_SPARSEISJ_SJ_fLi128ELi256ELNS4_4UMMA5MajorE0ELS1E_0ELNS1D_7ScaleInE0ELS1F_0EEEEEENSK_INS5_IJSB_SB_SB_EEENS5_IJNSA_ILi0EEES1J_S1J_EEEEENS5_IJNS4_10UnderscoreES1M_S1M_EEEEENS4_23SM90_TMA_LOAD_MULTICASTENS4_14ComposedLayoutINS4_7SwizzleILi2ELi4ELi3EEENS4_25smem_sparse_ptr_flag_bitsILi2ELi16EEENSK_INS5_IJNS5_IJSB_SQ_EEENS5_IJSC_S13_EEEEEENS5_IJNS5_IJS1J_SH_EEESN_EEEEEEEvNS4_8identityENS4_13SM90_TMA_LOADENS1Q_INS1R_ILi3ELi4ELi3EEENS4_18smem_ptr_flag_bitsILi16EEENSK_INS5_IJSQ_SH_EEENS5_IJSH_SB_EEEEEEEvS22_EENS_8epilogue10collective18CollectiveEpilogueINS2C_23Sm100TmaWarpSpecializedILi3ELi2ELi32ELb1ELb0EEEJSI_NS5_IJNSK_ISF_SB_EENSK_IS13_SB_EEEEEfNS5_IJSB_llEEEfS2K_NS2C_6fusion15FusionCallbacksIS2G_NS2L_17LinearCombinationIffffLNS_15FloatRoundStyleE2EEESI_S2J_JEEENS4_5SM1004TMEM4LOAD26SM100_TMEM_LOAD_32dp32b32xES23_NS1Q_INS1R_ILi2ELi5ELi2EEENS25_ILi32EEENSK_INS5_IJS13_SU_EEENS5_IJSB_S13_EEEEEEENS4_39AutoVectorizingCopyWithAssumedAlignmentILi128EEENS4_14SM90_TMA_STOREES30_S32_S32_EEEvvEEEEvNT_6ParamsE --------------------------
	.section	.nv.shared._ZN7cutlass13device_kernelINS_4gemm6kernel13GemmUniversalIN4cute5tupleIJiiiiEEENS1_10collective13CollectiveMmaINS1_41MainloopSm100TmaUmmaWarpSpecializedSparseILi4ELi2ELi1ENS5_IJNS4_1CILi1EEENSA_ILi2EEESB_EEEEENS5_IJNSA_ILi128EEENSA_ILi256EEENSA_ILi64EEEEEENS_10bfloat16_tENS5_IJNS4_6LayoutINS5_IJiNS5_IJSC_iEEEiEEENS5_IJlNS5_IJSB_SC_EEElEEEEENSK_INS5_IJNS5_IJNS5_IJNSA_ILi8EEESC_SQ_EEEiEEENS5_IJNS5_IJNSA_ILi16EEESC_NSA_ILi4EEEEEEiEEEiEEENS5_IJNS5_IJNS5_IJSF_ST_NSA_ILi2048EEEEEENSA_ILi16384EEEEEENS5_IJNS5_IJSB_NSA_ILi1024EEENSA_ILi32EEEEEElEEElEEEEEEEESJ_NS5_IJlSB_lEEENS4_8TiledMMAINS4_8MMA_AtomIJNS4_27SM100_MMA_F16BF16_SS_SPARSEISJ_SJ_fLi128ELi256ELNS4_4UMMA5MajorE0ELS1E_0ELNS1D_7ScaleInE0ELS1F_0EEEEEENSK_INS5_IJSB_SB_SB_EEENS5_IJNSA_ILi0EEES1J_S1J_EEEEENS5_IJNS4_10UnderscoreES1M_S1M_EEEEENS4_23SM90_TMA_LOAD_MULTICASTENS4_14ComposedLayoutINS4_7SwizzleILi2ELi4ELi3EEENS4_25smem_sparse_ptr_flag_bitsILi2ELi16EEENSK_INS5_IJNS5_IJSB_SQ_EEENS5_IJSC_S13_EEEEEENS5_IJNS5_IJS1J_SH_EEESN_EEEEEEEvNS4_8identityENS4_13SM90_TMA_LOADENS1Q_INS1R_ILi3ELi4ELi3EEENS4_18smem_ptr_flag_bitsILi16EEENSK_INS5_IJSQ_SH_EEENS5_IJSH_SB_EEEEEEEvS22_EENS_8epilogue10collective18CollectiveEpilogueINS2C_23Sm100TmaWarpSpecializedILi3ELi2ELi32ELb1ELb0EEEJSI_NS5_IJNSK_ISF_SB_EENSK_IS13_SB_EEEEEfNS5_IJSB_llEEEfS2K_NS2C_6fusion15FusionCallbacksIS2G_NS2L_17LinearCombinationIffffLNS_15FloatRoundStyleE2EEESI_S2J_JEEENS4_5SM1004TMEM4LOAD26SM100_TMEM_LOAD_32dp32b32xES23_NS1Q_INS1R_ILi2ELi5ELi2EEENS25_ILi32EEENSK_INS5_IJS13_SU_EEENS5_IJSB_S13_EEEEEEENS4_39AutoVectorizingCopyWithAssumedAlignmentILi128EEENS4_14SM90_TMA_STOREES30_S32_S32_EEEvvEEEEvNT_6ParamsE,"aw",@nobits
	.sectionflags	@""
	.align	16
	.zero		1024


//--------------------- .nv.shared.reserved.0     --------------------------
	.section	.nv.shared.reserved.0,"aw",@nobits
	.weak		__nv_reservedSMEM_offset_0_alias
	.size		__nv_reservedSMEM_offset_0_alias, 0, 64
	.other		__nv_reservedSMEM_offset_0_alias,@"STO_CUDA_RESERVED_SHARED STV_DEFAULT"
__nv_reservedSMEM_offset_0_alias:
	.zero		0
.nv.shared.reserved.0:
	.zero		64
	.weak		__nv_reservedSMEM_tcgen05_partition
	.type		__nv_reservedSMEM_tcgen05_partition,@object
	.size		__nv_reservedSMEM_tcgen05_partition,(.L_0 - __nv_reservedSMEM_tcgen05_partition)
__nv_reservedSMEM_tcgen05_partition:
	.zero		32
.L_0:


//--------------------- .nv.global                --------------------------
	.section	.nv.global,"aw",@nobits
.nv.global:
	.type		_ZN39_INTERNAL_5283c161_4_k_cu_a1c2c2bd_29644cute1_E,@object
	.size		_ZN39_INTERNAL_5283c161_4_k_cu_a1c2c2bd_29644cute1_E,(_ZN39_INTERNAL_5283c161_4_k_cu_a1c2c2bd_29644cuda3std3__45__cpo6cbeginE - _ZN39_INTERNAL_5283c161_4_k_cu_a1c2c2bd_29644cute1_E)
_ZN39_INTERNAL_5283c161_4_k_cu_a1c2c2bd_29644cute1_E:
	.zero		1
	.type		_ZN39_INTERNAL_5283c161_4_k_cu_a1c2c2bd_29644cuda3std3__45__cpo6cbeginE,@object
	.size		_ZN39_INTERNAL_5283c161_4_k_cu_a1c2c2bd_29644cuda3std3__45__cpo6cbeginE,(_ZN39_INTERNAL_5283c161_4_k_cu_a1c2c2bd_29644cuda3std3__48in_placeE - _ZN39_INTERNAL_5283c161_4_k_cu_a1c2c2bd_29644cuda3std3__45__cpo6cbeginE)
_ZN39_INTERNAL_5283c161_4_k_cu_a1c2c2bd_29644cuda3std3__45__cpo6cbeginE:
	.zero		1
	.type		_ZN39_INTERNAL_5283c161_4_k_cu_a1c2c2bd_29644cuda3std3__48in_placeE,@object
	.size		_ZN39_INTERNAL_5283c161_4_k_cu_a1c2c2bd_29644cuda3std3__48in_placeE,(_ZN39_INTERNAL_5283c161_4_k_cu_a1c2c2bd_29644cuda3std6ranges3__45__cpo9iter_moveE - _ZN39_INTERNAL_5283c161_4_k_cu_a1c2c2bd_29644cuda3std3__48in_placeE)
_ZN39_INTERNAL_5283c161_4_k_cu_a1c2c2bd_29644cuda3std3__48in_placeE:
	.zero		1
	.type		_ZN39_INTERNAL_5283c161_4_k_cu_a1c2c2bd_29644cuda3std6ranges3__45__cpo9iter_moveE,@object
	.size		_ZN39_INTERNAL_5283c161_4_k_cu_a1c2c2bd_29644cuda3std6ranges3__45__cpo9iter_moveE,(_ZN39_INTERNAL_5283c161_4_k_cu_a1c2c2bd_29644cuda3std3__45__cpo5beginE - _ZN39_INTERNAL_5283c161_4_k_cu_a1c2c2bd_29644cuda3std6ranges3__45__cpo9iter_moveE)
_ZN39_INTERNAL_5283c161_4_k_cu_a1c2c2bd_29644cuda3std6ranges3__45__cpo9iter_moveE:
	.zero		1
	.type		_ZN39_INTERNAL_5283c161_4_k_cu_a1c2c2bd_29644cuda3std3__45__cpo5beginE,@object
	.size		_ZN39_INTERNAL_5283c161_4_k_cu_a1c2c2bd_29644cuda3std3__45__cpo5beginE,(_ZN39_INTERNAL_5283c161_4_k_cu_a1c2c2bd_29644cuda3std3__441_GLOBAL__N__5283c161_4_k_cu_a1c2c2bd_29646ignoreE - _ZN39_INTERNAL_5283c161_4_k_cu_a1c2c2bd_29644cuda3std3__45__cpo5beginE)
_ZN39_INTERNAL_5283c161_4_k_cu_a1c2c2bd_29644cuda3std3__45__cpo5beginE:
	.zero		1
	.type		_ZN39_INTERNAL_5283c161_4_k_cu_a1c2c2bd_29644cuda3std3__441_GLOBAL__N__5283c161_4_k_cu_a1c2c2bd_29646ignoreE,@object
	.size		_ZN39_INTERNAL_5283c161_4_k_cu_a1c2c2bd_29644cuda3std3__441_GLOBAL__N__5283c161_4_k_cu_a1c2c2bd_29646ignoreE,(_ZN39_INTERNAL_5283c161_4_k_cu_a1c2c2bd_29644cute7productE - _ZN39_INTERNAL_5283c161_4_k_cu_a1c2c2bd_29644cuda3std3__441_GLOBAL__N__5283c161_4_k_cu_a1c2c2bd_29646ignoreE)
_ZN39_INTERNAL_5283c161_4_k_cu_a1c2c2bd_29644cuda3std3__441_GLOBAL__N__5283c161_4_k_cu_a1c2c2bd_29646ignoreE:
	.zero		1
	.type		_ZN39_INTERNAL_5283c161_4_k_cu_a1c2c2bd_29644cute7productE,@object
	.size		_ZN39_INTERNAL_5283c161_4_k_cu_a1c2c2bd_29644cute7productE,(_ZN39_INTERNAL_5283c161_4_k_cu_a1c2c2bd_29644cuda3std3__45__cpo3endE - _ZN39_INTERNAL_5283c161_4_k_cu_a1c2c2bd_29644cute7productE)
_ZN39_INTERNAL_5283c161_4_k_cu_a1c2c2bd_29644cute7productE:
	.zero		1
	.type		_ZN39_INTERNAL_5283c161_4_k_cu_a1c2c2bd_29644cuda3std3__45__cpo3endE,@object
	.size		_ZN39_INTERNAL_5283c161_4_k_cu_a1c2c2bd_29644cuda3std3__45__cpo3endE,(_ZN39_INTERNAL_5283c161_4_k_cu_a1c2c2bd_29644cuda3std3__419piecewise_constructE - _ZN39_INTERNAL_5283c161_4_k_cu_a1c2c2bd_29644cuda3std3__45__cpo3endE)
_ZN39_INTERNAL_5283c161_4_k_cu_a1c2c2bd_29644cuda3std3__45__cpo3endE:
	.zero		1
	.type		_ZN39_INTERNAL_5283c161_4_k_cu_a1c2c2bd_29644cuda3std3__419piecewise_constructE,@object
	.size		_ZN39_INTERNAL_5283c161_4_k_cu_a1c2c2bd_29644cuda3std3__419piecewise_constructE,(_ZN39_INTERNAL_5283c161_4_k_cu_a1c2c2bd_29644cuda3std3__45__cpo4cendE - _ZN39_INTERNAL_5283c161_4_k_cu_a1c2c2bd_29644cuda3std3__419piecewise_constructE)
_ZN39_INTERNAL_5283c161_4_k_cu_a1c2c2bd_29644cuda3std3__419piecewise_constructE:
	.zero		1
	.type		_ZN39_INTERNAL_5283c161_4_k_cu_a1c2c2bd_29644cuda3std3__45__cpo4cendE,@object
	.size		_ZN39_INTERNAL_5283c161_4_k_cu_a1c2c2bd_29644cuda3std3__45__cpo4cendE,(_ZN39_INTERNAL_5283c161_4_k_cu_a1c2c2bd_29644cuda3std6ranges3__45__cpo4swapE - _ZN39_INTERNAL_5283c161_4_k_cu_a1c2c2bd_29644cuda3std3__45__cpo4cendE)
_ZN39_INTERNAL_5283c161_4_k_cu_a1c2c2bd_29644cuda3std3__45__cpo4cendE:
	.zero		1
	.type		_ZN39_INTERNAL_5283c161_4_k_cu_a1c2c2bd_29644cuda3std6ranges3__45__cpo4swapE,@object
	.size		_ZN39_INTERNAL_5283c161_4_k_cu_a1c2c2bd_29644cuda3std6ranges3__45__cpo4swapE,(.L_10 - _ZN39_INTERNAL_5283c161_4_k_cu_a1c2c2bd_29644cuda3std6ranges3__45__cpo4swapE)
_ZN39_INTERNAL_5283c161_4_k_cu_a1c2c2bd_29644cuda3std6ranges3__45__cpo4swapE:
	.zero		1
.L_10:


//--------------------- .nv.constant0._ZN7cutlass13device_kernelINS_4gemm6kernel13GemmUniversalIN4cute5tupleIJiiiiEEENS1_10collective13CollectiveMmaINS1_41MainloopSm100TmaUmmaWarpSpecializedSparseILi4ELi2ELi1ENS5_IJNS4_1CILi1EEENSA_ILi2EEESB_EEEEENS5_IJNSA_ILi128EEENSA_ILi256EEENSA_ILi64EEEEEENS_10bfloat16_tENS5_IJNS4_6LayoutINS5_IJiNS5_IJSC_iEEEiEEENS5_IJlNS5_IJSB_SC_EEElEEEEENSK_INS5_IJNS5_IJNS5_IJNSA_ILi8EEESC_SQ_EEEiEEENS5_IJNS5_IJNSA_ILi16EEESC_NSA_ILi4EEEEEEiEEEiEEENS5_IJNS5_IJNS5_IJSF_ST_NSA_ILi2048EEEEEENSA_ILi16384EEEEEENS5_IJNS5_IJSB_NSA_ILi1024EEENSA_ILi32EEEEEElEEElEEEEEEEESJ_NS5_IJlSB_lEEENS4_8TiledMMAINS4_8MMA_AtomIJNS4_27SM100_MMA_F16BF16_SS_SPARSEISJ_SJ_fLi128ELi256ELNS4_4UMMA5MajorE0ELS1E_0ELNS1D_7ScaleInE0ELS1F_0EEEEEENSK_INS5_IJSB_SB_SB_EEENS5_IJNSA_ILi0EEES1J_S1J_EEEEENS5_IJNS4_10UnderscoreES1M_S1M_EEEEENS4_23SM90_TMA_LOAD_MULTICASTENS4_14ComposedLayoutINS4_7SwizzleILi2ELi4ELi3EEENS4_25smem_sparse_ptr_flag_bitsILi2ELi16EEENSK_INS5_IJNS5_IJSB_SQ_EEENS5_IJSC_S13_EEEEEENS5_IJNS5_IJS1J_SH_EEESN_EEEEEEEvNS4_8identityENS4_13SM90_TMA_LOADENS1Q_INS1R_ILi3ELi4ELi3EEENS4_18smem_ptr_flag_bitsILi16EEENSK_INS5_IJSQ_SH_EEENS5_IJSH_SB_EEEEEEEvS22_EENS_8epilogue10collective18CollectiveEpilogueINS2C_23Sm100TmaWarpSpecializedILi3ELi2ELi32ELb1ELb0EEEJSI_NS5_IJNSK_ISF_SB_EENSK_IS13_SB_EEEEEfNS5_IJSB_llEEEfS2K_NS2C_6fusion15FusionCallbacksIS2G_NS2L_17LinearCombinationIffffLNS_15FloatRoundStyleE2EEESI_S2J_JEEENS4_5SM1004TMEM4LOAD26SM100_TMEM_LOAD_32dp32b32xES23_NS1Q_INS1R_ILi2ELi5ELi2EEENS25_ILi32EEENSK_INS5_IJS13_SU_EEENS5_IJSB_S13_EEEEEEENS4_39AutoVectorizingCopyWithAssumedAlignmentILi128EEENS4_14SM90_TMA_STOREES30_S32_S32_EEEvvEEEEvNT_6ParamsE --------------------------
	.section	.nv.constant0._ZN7cutlass13device_kernelINS_4gemm6kernel13GemmUniversalIN4cute5tupleIJiiiiEEENS1_10collective13CollectiveMmaINS1_41MainloopSm100TmaUmmaWarpSpecializedSparseILi4ELi2ELi1ENS5_IJNS4_1CILi1EEENSA_ILi2EEESB_EEEEENS5_IJNSA_ILi128EEENSA_ILi256EEENSA_ILi64EEEEEENS_10bfloat16_tENS5_IJNS4_6LayoutINS5_IJiNS5_IJSC_iEEEiEEENS5_IJlNS5_IJSB_SC_EEElEEEEENSK_INS5_IJNS5_IJNS5_IJNSA_ILi8EEESC_SQ_EEEiEEENS5_IJNS5_IJNSA_ILi16EEESC_NSA_ILi4EEEEEEiEEEiEEENS5_IJNS5_IJNS5_IJSF_ST_NSA_ILi2048EEEEEENSA_ILi16384EEEEEENS5_IJNS5_IJSB_NSA_ILi1024EEENSA_ILi32EEEEEElEEElEEEEEEEESJ_NS5_IJlSB_lEEENS4_8TiledMMAINS4_8MMA_AtomIJNS4_27SM100_MMA_F16BF16_SS_SPARSEISJ_SJ_fLi128ELi256ELNS4_4UMMA5MajorE0ELS1E_0ELNS1D_7ScaleInE0ELS1F_0EEEEEENSK_INS5_IJSB_SB_SB_EEENS5_IJNSA_ILi0EEES1J_S1J_EEEEENS5_IJNS4_10UnderscoreES1M_S1M_EEEEENS4_23SM90_TMA_LOAD_MULTICASTENS4_14ComposedLayoutINS4_7SwizzleILi2ELi4ELi3EEENS4_25smem_sparse_ptr_flag_bitsILi2ELi16EEENSK_INS5_IJNS5_IJSB_SQ_EEENS5_IJSC_S13_EEEEEENS5_IJNS5_IJS1J_SH_EEESN_EEEEEEEvNS4_8identityENS4_13SM90_TMA_LOADENS1Q_INS1R_ILi3ELi4ELi3EEENS4_18smem_ptr_flag_bitsILi16EEENSK_INS5_IJSQ_SH_EEENS5_IJSH_SB_EEEEEEEvS22_EENS_8epilogue10collective18CollectiveEpilogueINS2C_23Sm100TmaWarpSpecializedILi3ELi2ELi32ELb1ELb0EEEJSI_NS5_IJNSK_ISF_SB_EENSK_IS13_SB_EEEEEfNS5_IJSB_llEEEfS2K_NS2C_6fusion15FusionCallbacksIS2G_NS2L_17LinearCombinationIffffLNS_15FloatRoundStyleE2EEESI_S2J_JEEENS4_5SM1004TMEM4LOAD26SM100_TMEM_LOAD_32dp32b32xES23_NS1Q_INS1R_ILi2ELi5ELi2EEENS25_ILi32EEENSK_INS5_IJS13_SU_EEENS5_IJSB_S13_EEEEEEENS4_39AutoVectorizingCopyWithAssumedAlignmentILi128EEENS4_14SM90_TMA_STOREES30_S32_S32_EEEvvEEEEvNT_6ParamsE,"a",@progbits
	.sectionflags	@""
	.align	4
.nv.constant0._ZN7cutlass13device_kernelINS_4gemm6kernel13GemmUniversalIN4cute5tupleIJiiiiEEENS1_10collective13CollectiveMmaINS1_41MainloopSm100TmaUmmaWarpSpecializedSparseILi4ELi2ELi1ENS5_IJNS4_1CILi1EEENSA_ILi2EEESB_EEEEENS5_IJNSA_ILi128EEENSA_ILi256EEENSA_ILi64EEEEEENS_10bfloat16_tENS5_IJNS4_6LayoutINS5_IJiNS5_IJSC_iEEEiEEENS5_IJlNS5_IJSB_SC_EEElEEEEENSK_INS5_IJNS5_IJNS5_IJNSA_ILi8EEESC_SQ_EEEiEEENS5_IJNS5_IJNSA_ILi16EEESC_NSA_ILi4EEEEEEiEEEiEEENS5_IJNS5_IJNS5_IJSF_ST_NSA_ILi2048EEEEEENSA_ILi16384EEEEEENS5_IJNS5_IJSB_NSA_ILi1024EEENSA_ILi32EEEEEElEEElEEEEEEEESJ_NS5_IJlSB_lEEENS4_8TiledMMAINS4_8MMA_AtomIJNS4_27SM100_MMA_F16BF16_SS_SPARSEISJ_SJ_fLi128ELi256ELNS4_4UMMA5MajorE0ELS1E_0ELNS1D_7ScaleInE0ELS1F_0EEEEEENSK_INS5_IJSB_SB_SB_EEENS5_IJNSA_ILi0EEES1J_S1J_EEEEENS5_IJNS4_10UnderscoreES1M_S1M_EEEEENS4_23SM90_TMA_LOAD_MULTICASTENS4_14ComposedLayoutINS4_7SwizzleILi2ELi4ELi3EEENS4_25smem_sparse_ptr_flag_bitsILi2ELi16EEENSK_INS5_IJNS5_IJSB_SQ_EEENS5_IJSC_S13_EEEEEENS5_IJNS5_IJS1J_SH_EEESN_EEEEEEEvNS4_8identityENS4_13SM90_TMA_LOADENS1Q_INS1R_ILi3ELi4ELi3EEENS4_18smem_ptr_flag_bitsILi16EEENSK_INS5_IJSQ_SH_EEENS5_IJSH_SB_EEEEEEEvS22_EENS_8epilogue10collective18CollectiveEpilogueINS2C_23Sm100TmaWarpSpecializedILi3ELi2ELi32ELb1ELb0EEEJSI_NS5_IJNSK_ISF_SB_EENSK_IS13_SB_EEEEEfNS5_IJSB_llEEEfS2K_NS2C_6fusion15FusionCallbacksIS2G_NS2L_17LinearCombinationIffffLNS_15FloatRoundStyleE2EEESI_S2J_JEEENS4_5SM1004TMEM4LOAD26SM100_TMEM_LOAD_32dp32b32xES23_NS1Q_INS1R_ILi2ELi5ELi2EEENS25_ILi32EEENSK_INS5_IJS13_SU_EEENS5_IJSB_S13_EEEEEEENS4_39AutoVectorizingCopyWithAssumedAlignmentILi128EEENS4_14SM90_TMA_STOREES30_S32_S32_EEEvvEEEEvNT_6ParamsE:
	.zero		3456


//--------------------- SYMBOLS --------------------------

	.type		.nv.reservedSmem.offset0,@object
	.size		.nv.reservedSmem.offset0,0x4
	.type		.nv.reservedSmem.cap,@object
	.size		.nv.reservedSmem.cap,0x4
	.type		__assertfail,@function
